	.target	sm_90a

	.elftype	@"ET_EXEC"


//--------------------- .note.nv.tkinfo           --------------------------
	.section	.note.nv.tkinfo,"",@"SHT_NOTE"
	.sectionflags	@"SHF_NOTE_NV_TKINFO"
	.tkinfo
        /*0018*/ 	.word	0x00000002
        /*0030*/ 	.string	""
        /*0030*/ 	.string	"ptxas"
        /*0030*/ 	.string	"Cuda compilation tools, release 13.0, V13.0.88"
        /*0030*/ 	.string	"Build cuda_13.0.r13.0/compiler.36424714_0"
        /*0030*/ 	.string	"-arch sm_90a -m 64 "



//--------------------- .note.nv.cuinfo           --------------------------
	.section	.note.nv.cuinfo,"",@"SHT_NOTE"
	.sectionflags	@"SHF_NOTE_NV_CUINFO"
        /*0018*/ 	.short	0x0002
        /*001a*/ 	.short	0x005a
        /*001c*/ 	.short	0x0082
	.zero		2


//--------------------- .nv.info                  --------------------------
	.section	.nv.info,"",@"SHT_CUDA_INFO"
	.align	4


	//----- nvinfo : EIATTR_REGCOUNT
	.align		4
        /*0000*/ 	.byte	0x04, 0x2f
        /*0002*/ 	.short	(.L_12 - .L_11)
	.align		4
.L_11:
        /*0004*/ 	.word	index@(_ZN7cutlass13device_kernelINS_4gemm6kernel13GemmUniversalIN4cute5tupleIJiiiiEEENS1_10collective13CollectiveMmaINS1_37MainloopSm90TmaGmmaWarpSpecializedFP8ILi4ENS5_IJNS4_1CILi1EEESB_SB_EEENS1_35KernelTmaWarpSpecializedCooperativeEEENS5_IJNSA_ILi128EEENSA_ILi256EEESF_EEENS_12float_e5m2_tENS5_IJlSB_lEEESI_SJ_NS4_8TiledMMAINS4_8MMA_AtomIJNS4_4SM904GMMA31MMA_64x256x32_F32E5M2E5M2_SS_TNILNSN_7ScaleInE1ELSP_1EEEEEENS4_6LayoutINS5_IJNSA_ILi2EEESB_SB_EEENS5_IJSB_NSA_ILi0EEESV_EEEEENS5_IJNS4_10UnderscoreESY_SY_EEEEENS4_13SM90_TMA_LOADENS4_14ComposedLayoutINS4_7SwizzleILi3ELi4ELi3EEENS4_18smem_ptr_flag_bitsILi8EEENSS_INS5_IJNSA_ILi8EEESF_EEENS5_IJSF_SB_EEEEEEEvNS4_8identityES11_S1B_vS1C_EENS_8epilogue10collective6detail29Sm90TmaWarpSpecializedAdapterINS1F_15DefaultEpilogueISI_SJ_SJ_NS1E_6thread17LinearCombinationISI_Li1EffLNS1J_9ScaleType4KindE0ELNS_15FloatRoundStyleE2ESI_EENS1_15EpilogueDefaultEEEEEvvEEEEvNT_6ParamsE)
        /*0008*/ 	.word	0x000000a8


	//----- nvinfo : EIATTR_FRAME_SIZE
	.align		4
.L_12:
        /*000c*/ 	.byte	0x04, 0x11
        /*000e*/ 	.short	(.L_14 - .L_13)
	.align		4
.L_13:
        /*0010*/ 	.word	index@(_ZN7cutlass13device_kernelINS_4gemm6kernel13GemmUniversalIN4cute5tupleIJiiiiEEENS1_10collective13CollectiveMmaINS1_37MainloopSm90TmaGmmaWarpSpecializedFP8ILi4ENS5_IJNS4_1CILi1EEESB_SB_EEENS1_35KernelTmaWarpSpecializedCooperativeEEENS5_IJNSA_ILi128EEENSA_ILi256EEESF_EEENS_12float_e5m2_tENS5_IJlSB_lEEESI_SJ_NS4_8TiledMMAINS4_8MMA_AtomIJNS4_4SM904GMMA31MMA_64x256x32_F32E5M2E5M2_SS_TNILNSN_7ScaleInE1ELSP_1EEEEEENS4_6LayoutINS5_IJNSA_ILi2EEESB_SB_EEENS5_IJSB_NSA_ILi0EEESV_EEEEENS5_IJNS4_10UnderscoreESY_SY_EEEEENS4_13SM90_TMA_LOADENS4_14ComposedLayoutINS4_7SwizzleILi3ELi4ELi3EEENS4_18smem_ptr_flag_bitsILi8EEENSS_INS5_IJNSA_ILi8EEESF_EEENS5_IJSF_SB_EEEEEEEvNS4_8identityES11_S1B_vS1C_EENS_8epilogue10collective6detail29Sm90TmaWarpSpecializedAdapterINS1F_15DefaultEpilogueISI_SJ_SJ_NS1E_6thread17LinearCombinationISI_Li1EffLNS1J_9ScaleType4KindE0ELNS_15FloatRoundStyleE2ESI_EENS1_15EpilogueDefaultEEEEEvvEEEEvNT_6ParamsE)
        /*0014*/ 	.word	0x000000f0


	//----- nvinfo : EIATTR_MIN_STACK_SIZE
	.align		4
.L_14:
        /*0018*/ 	.byte	0x04, 0x12
        /*001a*/ 	.short	(.L_16 - .L_15)
	.align		4
.L_15:
        /*001c*/ 	.word	index@(_ZN7cutlass13device_kernelINS_4gemm6kernel13GemmUniversalIN4cute5tupleIJiiiiEEENS1_10collective13CollectiveMmaINS1_37MainloopSm90TmaGmmaWarpSpecializedFP8ILi4ENS5_IJNS4_1CILi1EEESB_SB_EEENS1_35KernelTmaWarpSpecializedCooperativeEEENS5_IJNSA_ILi128EEENSA_ILi256EEESF_EEENS_12float_e5m2_tENS5_IJlSB_lEEESI_SJ_NS4_8TiledMMAINS4_8MMA_AtomIJNS4_4SM904GMMA31MMA_64x256x32_F32E5M2E5M2_SS_TNILNSN_7ScaleInE1ELSP_1EEEEEENS4_6LayoutINS5_IJNSA_ILi2EEESB_SB_EEENS5_IJSB_NSA_ILi0EEESV_EEEEENS5_IJNS4_10UnderscoreESY_SY_EEEEENS4_13SM90_TMA_LOADENS4_14ComposedLayoutINS4_7SwizzleILi3ELi4ELi3EEENS4_18smem_ptr_flag_bitsILi8EEENSS_INS5_IJNSA_ILi8EEESF_EEENS5_IJSF_SB_EEEEEEEvNS4_8identityES11_S1B_vS1C_EENS_8epilogue10collective6detail29Sm90TmaWarpSpecializedAdapterINS1F_15DefaultEpilogueISI_SJ_SJ_NS1E_6thread17LinearCombinationISI_Li1EffLNS1J_9ScaleType4KindE0ELNS_15FloatRoundStyleE2ESI_EENS1_15EpilogueDefaultEEEEEvvEEEEvNT_6ParamsE)
        /*0020*/ 	.word	0x000000f0
.L_16:


//--------------------- .nv.compat                --------------------------
	.section	.nv.compat,"",@"SHT_CUDA_COMPAT_INFO"
	.align	4
        /*0000*/ 	.byte	0x02, 0x09, 0x01, 0x00, 0x02, 0x02, 0x04, 0x00, 0x02, 0x05, 0x05, 0x00, 0x03, 0x07, 0x01, 0x01
        /*0010*/ 	.byte	0x02, 0x03, 0x01, 0x00, 0x02, 0x06, 0x01, 0x00, 0x04, 0x0b, 0x08, 0x00, 0x00, 0x00, 0x00, 0x00
        /*0020*/ 	.byte	0x00, 0x00, 0x00, 0x00


//--------------------- .nv.info._ZN7cutlass13device_kernelINS_4gemm6kernel13GemmUniversalIN4cute5tupleIJiiiiEEENS1_10collective13CollectiveMmaINS1_37MainloopSm90TmaGmmaWarpSpecializedFP8ILi4ENS5_IJNS4_1CILi1EEESB_SB_EEENS1_35KernelTmaWarpSpecializedCooperativeEEENS5_IJNSA_ILi128EEENSA_ILi256EEESF_EEENS_12float_e5m2_tENS5_IJlSB_lEEESI_SJ_NS4_8TiledMMAINS4_8MMA_AtomIJNS4_4SM904GMMA31MMA_64x256x32_F32E5M2E5M2_SS_TNILNSN_7ScaleInE1ELSP_1EEEEEENS4_6LayoutINS5_IJNSA_ILi2EEESB_SB_EEENS5_IJSB_NSA_ILi0EEESV_EEEEENS5_IJNS4_10UnderscoreESY_SY_EEEEENS4_13SM90_TMA_LOADENS4_14ComposedLayoutINS4_7SwizzleILi3ELi4ELi3EEENS4_18smem_ptr_flag_bitsILi8EEENSS_INS5_IJNSA_ILi8EEESF_EEENS5_IJSF_SB_EEEEEEEvNS4_8identityES11_S1B_vS1C_EENS_8epilogue10collective6detail29Sm90TmaWarpSpecializedAdapterINS1F_15DefaultEpilogueISI_SJ_SJ_NS1E_6thread17LinearCombinationISI_Li1EffLNS1J_9ScaleType4KindE0ELNS_15FloatRoundStyleE2ESI_EENS1_15EpilogueDefaultEEEEEvvEEEEvNT_6ParamsE --------------------------
	.section	.nv.info._ZN7cutlass13device_kernelINS_4gemm6kernel13GemmUniversalIN4cute5tupleIJiiiiEEENS1_10collective13CollectiveMmaINS1_37MainloopSm90TmaGmmaWarpSpecializedFP8ILi4ENS5_IJNS4_1CILi1EEESB_SB_EEENS1_35KernelTmaWarpSpecializedCooperativeEEENS5_IJNSA_ILi128EEENSA_ILi256EEESF_EEENS_12float_e5m2_tENS5_IJlSB_lEEESI_SJ_NS4_8TiledMMAINS4_8MMA_AtomIJNS4_4SM904GMMA31MMA_64x256x32_F32E5M2E5M2_SS_TNILNSN_7ScaleInE1ELSP_1EEEEEENS4_6LayoutINS5_IJNSA_ILi2EEESB_SB_EEENS5_IJSB_NSA_ILi0EEESV_EEEEENS5_IJNS4_10UnderscoreESY_SY_EEEEENS4_13SM90_TMA_LOADENS4_14ComposedLayoutINS4_7SwizzleILi3ELi4ELi3EEENS4_18smem_ptr_flag_bitsILi8EEENSS_INS5_IJNSA_ILi8EEESF_EEENS5_IJSF_SB_EEEEEEEvNS4_8identityES11_S1B_vS1C_EENS_8epilogue10collective6detail29Sm90TmaWarpSpecializedAdapterINS1F_15DefaultEpilogueISI_SJ_SJ_NS1E_6thread17LinearCombinationISI_Li1EffLNS1J_9ScaleType4KindE0ELNS_15FloatRoundStyleE2ESI_EENS1_15EpilogueDefaultEEEEEvvEEEEvNT_6ParamsE,"",@"SHT_CUDA_INFO"
	.sectionflags	@""
	.align	4


	//----- nvinfo : EIATTR_CUDA_API_VERSION
	.align		4
        /*0000*/ 	.byte	0x04, 0x37
        /*0002*/ 	.short	(.L_18 - .L_17)
.L_17:
        /*0004*/ 	.word	0x00000082


	//----- nvinfo : EIATTR_KPARAM_INFO
	.align		4
.L_18:
        /*0008*/ 	.byte	0x04, 0x17
        /*000a*/ 	.short	(.L_20 - .L_19)
.L_19:
        /*000c*/ 	.word	0x00000000
        /*0010*/ 	.short	0x0000
        /*0012*/ 	.short	0x0070
        /*0014*/ 	.byte	0x00, 0xf0, 0x01, 0x10


	//----- nvinfo : EIATTR_SPARSE_MMA_MASK
	.align		4
.L_20:
        /*0018*/ 	.byte	0x03, 0x50
        /*001a*/ 	.short	0x0000


	//----- nvinfo : EIATTR_MAXREG_COUNT
	.align		4
        /*001c*/ 	.byte	0x03, 0x1b
        /*001e*/ 	.short	0x00a8


	//----- nvinfo : EIATTR_NUM_BARRIERS
	.align		4
        /*0020*/ 	.byte	0x02, 0x4c
        /*0022*/ 	.byte	0x01
	.zero		1


	//----- nvinfo : EIATTR_ANNOTATIONS
	.align		4
        /*0024*/ 	.byte	0x04, 0x55
        /*0026*/ 	.short	(.L_22 - .L_21)


	//   ....[0]....
.L_21:
        /*0028*/ 	.word	0x00000001
        /*002c*/ 	.byte	0x90, 0x05, 0x00, 0x00, 0x01, 0x00, 0x00, 0x00, 0xb0, 0x05, 0x00, 0x00, 0x01, 0x00, 0x00, 0x00
        /* <DEDUP_REMOVED lines=185> */
        /*0bcc*/ 	.byte	0x10, 0x01, 0x01, 0x00


	//----- nvinfo : EIATTR_MERCURY_ISA_VERSION
	.align		4
.L_22:
        /*0bd0*/ 	.byte	0x03, 0x5f
        /*0bd2*/ 	.short	0x0101


	//----- nvinfo : EIATTR_INT_WARP_WIDE_INSTR_OFFSETS
	.align		4
        /*0bd4*/ 	.byte	0x04, 0x31
        /*0bd6*/ 	.short	(.L_24 - .L_23)


	//   ....[0]....
.L_23:
        /*0bd8*/ 	.word	0x00000460


	//   ....[1]....
        /*0bdc*/ 	.word	0x00000470


	//   ....[2]....
        /*0be0*/ 	.word	0x000005a0


	//----- nvinfo : EIATTR_COOP_GROUP_MASK_REGIDS
	.align		4
.L_24:
        /*0be4*/ 	.byte	0x04, 0x29
        /*0be6*/ 	.short	(.L_26 - .L_25)


	//   ....[0]....
.L_25:
        /*0be8*/ 	.word	0xffffffff


	//   ....[1]....
        /*0bec*/ 	.word	0xffffffff


	//   ....[2]....
        /*0bf0*/ 	.word	0xffffffff


	//   ....[3]....
        /*0bf4*/ 	.word	0xffffffff


	//   ....[4]....
        /*0bf8*/ 	.word	0xffffffff


	//----- nvinfo : EIATTR_COOP_GROUP_INSTR_OFFSETS
	.align		4
.L_26:
        /*0bfc*/ 	.byte	0x04, 0x28
        /*0bfe*/ 	.short	(.L_28 - .L_27)


	//   ....[0]....
.L_27:
        /*0c00*/ 	.word	0x00000070


	//   ....[1]....
        /*0c04*/ 	.word	0x00000080


	//   ....[2]....
        /*0c08*/ 	.word	0x000001a0


	//   ....[3]....
        /*0c0c*/ 	.word	0x000003b0


	//   ....[4]....
        /*0c10*/ 	.word	0x000012f0


	//----- nvinfo : EIATTR_REG_RECONFIG
	.align		4
.L_28:
        /*0c14*/ 	.byte	0x01, 0x54
	.zero		2


	//----- nvinfo : EIATTR_MBARRIER_INSTR_OFFSETS
	.align		4
        /*0c18*/ 	.byte	0x04, 0x39
        /*0c1a*/ 	.short	(.L_30 - .L_29)


	//   ....[0]....
.L_29:
        /*0c1c*/ 	.word	0x00000320
        /*0c20*/ 	.word	0x000000ff
        /*0c24*/ 	.word	0x00000000
        /*0c28*/ 	.short	0x0100
        /*0c2a*/ 	.byte	0x09
	.zero		1


	//   ....[1]....
        /*0c2c*/ 	.word	0x00000330
        /*0c30*/ 	.word	0x000000ff
        /*0c34*/ 	.word	0x00000020
        /*0c38*/ 	.short	0x0100
        /*0c3a*/ 	.byte	0x09
	.zero		1


	//   ....[2]....
        /*0c3c*/ 	.word	0x00000340
        /*0c40*/ 	.word	0x000000ff
        /*0c44*/ 	.word	0x00000008
        /*0c48*/ 	.short	0x0100
        /*0c4a*/ 	.byte	0x09
	.zero		1


	//   ....[3]....
        /*0c4c*/ 	.word	0x00000350
        /*0c50*/ 	.word	0x000000ff
        /*0c54*/ 	.word	0x00000028
        /*0c58*/ 	.short	0x0100
        /*0c5a*/ 	.byte	0x09
	.zero		1


	//   ....[4]....
        /*0c5c*/ 	.word	0x00000360
        /*0c60*/ 	.word	0x000000ff
        /*0c64*/ 	.word	0x00000010
        /*0c68*/ 	.short	0x0100
        /*0c6a*/ 	.byte	0x09
	.zero		1


	//   ....[5]....
        /*0c6c*/ 	.word	0x00000370
        /*0c70*/ 	.word	0x000000ff
        /*0c74*/ 	.word	0x00000030
        /*0c78*/ 	.short	0x0100
        /*0c7a*/ 	.byte	0x09
	.zero		1


	//   ....[6]....
        /*0c7c*/ 	.word	0x00000380
        /*0c80*/ 	.word	0x000000ff
        /*0c84*/ 	.word	0x00000018
        /*0c88*/ 	.short	0x0100
        /*0c8a*/ 	.byte	0x09
	.zero		1


	//   ....[7]....
        /*0c8c*/ 	.word	0x00000390
        /*0c90*/ 	.word	0x000000ff
        /*0c94*/ 	.word	0x00000038
        /*0c98*/ 	.short	0x0100
        /*0c9a*/ 	.byte	0x09
	.zero		1


	//   ....[8]....
        /*0c9c*/ 	.word	0x000005d0
        /*0ca0*/ 	.word	0x000000ff
        /*0ca4*/ 	.word	0x00000050
        /*0ca8*/ 	.short	0x0100
        /*0caa*/ 	.byte	0x06
	.zero		1


	//   ....[9]....
        /*0cac*/ 	.word	0x000005e0
        /*0cb0*/ 	.word	0x000000ff
        /*0cb4*/ 	.word	0x00000058
        /*0cb8*/ 	.short	0x0100
        /*0cba*/ 	.byte	0x06
	.zero		1


	//   ....[10]....
        /*0cbc*/ 	.word	0x00001af0
        /*0cc0*/ 	.word	0x000000ff
        /*0cc4*/ 	.word	0x00000000
        /*0cc8*/ 	.short	0x010a
        /*0cca*/ 	.byte	0x06
	.zero		1


	//   ....[11]....
        /*0ccc*/ 	.word	0x00001b30
        /*0cd0*/ 	.word	0x000000ff
        /*0cd4*/ 	.word	0x00000000
        /*0cd8*/ 	.short	0x010a
        /*0cda*/ 	.byte	0x06
	.zero		1


	//   ....[12]....
        /*0cdc*/ 	.word	0x00002df0
        /*0ce0*/ 	.word	0x000000ff
        /*0ce4*/ 	.word	0x00000000
        /*0ce8*/ 	.short	0x010a
        /*0cea*/ 	.byte	0x09
	.zero		1


	//   ....[13]....
        /*0cec*/ 	.word	0x00002e30
        /*0cf0*/ 	.word	0x000000ff
        /*0cf4*/ 	.word	0x00000000
        /*0cf8*/ 	.short	0x010a
        /*0cfa*/ 	.byte	0x09
	.zero		1


	//   ....[14]....
        /*0cfc*/ 	.word	0x00003f00
        /*0d00*/ 	.word	0x000000ff
        /*0d04*/ 	.word	0x00000000
        /*0d08*/ 	.short	0x0101
        /*0d0a*/ 	.byte	0x08
	.zero		1


	//   ....[15]....
        /*0d0c*/ 	.word	0x00005070
        /*0d10*/ 	.word	0x000000ff
        /*0d14*/ 	.word	0x00000000
        /*0d18*/ 	.short	0x0101
        /*0d1a*/ 	.byte	0x06
	.zero		1


	//   ....[16]....
        /*0d1c*/ 	.word	0x0000f320
        /*0d20*/ 	.word	0x0000000d
        /*0d24*/ 	.word	0x00000020
        /*0d28*/ 	.short	0x010a
        /*0d2a*/ 	.byte	0x3f
	.zero		1


	//   ....[17]....
        /*0d2c*/ 	.word	0x0000f730
        /*0d30*/ 	.word	0x00000003
        /*0d34*/ 	.word	0x00000058
        /*0d38*/ 	.short	0x0101
        /*0d3a*/ 	.byte	0x3f
	.zero		1


	//   ....[18]....
        /*0d3c*/ 	.word	0x0000fe60
        /*0d40*/ 	.word	0x00000007
        /*0d44*/ 	.word	0x00000000
        /*0d48*/ 	.short	0x010a
        /*0d4a*/ 	.byte	0x3f
	.zero		1


	//   ....[19]....
        /*0d4c*/ 	.word	0x0000fee0
        /*0d50*/ 	.word	0x00000009
        /*0d54*/ 	.word	0x00000000
        /*0d58*/ 	.short	0x010a
        /*0d5a*/ 	.byte	0x3f
	.zero		1


	//   ....[20]....
        /*0d5c*/ 	.word	0x0000ff70
        /*0d60*/ 	.word	0x00000006
        /*0d64*/ 	.word	0x00000000
        /*0d68*/ 	.short	0x010a
        /*0d6a*/ 	.byte	0x3f
	.zero		1


	//   ....[21]....
        /*0d6c*/ 	.word	0x00010000
        /*0d70*/ 	.word	0x00000003
        /*0d74*/ 	.word	0x00000000
        /*0d78*/ 	.short	0x010a
        /*0d7a*/ 	.byte	0x3f
	.zero		1


	//   ....[22]....
        /*0d7c*/ 	.word	0x00010070
        /*0d80*/ 	.word	0x00000003
        /*0d84*/ 	.word	0x00000000
        /*0d88*/ 	.short	0x010a
        /*0d8a*/ 	.byte	0x3f
	.zero		1


	//   ....[23]....
        /*0d8c*/ 	.word	0x000100e0
        /*0d90*/ 	.word	0x00000000
        /*0d94*/ 	.word	0x00000000
        /*0d98*/ 	.short	0x010a
        /*0d9a*/ 	.byte	0x3f
	.zero		1


	//   ....[24]....
        /*0d9c*/ 	.word	0x000101c0
        /*0da0*/ 	.word	0x0000000d
        /*0da4*/ 	.word	0x00000020
        /*0da8*/ 	.short	0x010a
        /*0daa*/ 	.byte	0x3f
	.zero		1


	//   ....[25]....
        /*0dac*/ 	.word	0x000102a0
        /*0db0*/ 	.word	0x00000007
        /*0db4*/ 	.word	0x00000000
        /*0db8*/ 	.short	0x010a
        /*0dba*/ 	.byte	0x3f
	.zero		1


	//   ....[26]....
        /*0dbc*/ 	.word	0x000102f0
        /*0dc0*/ 	.word	0x00000009
        /*0dc4*/ 	.word	0x00000000
        /*0dc8*/ 	.short	0x010a
        /*0dca*/ 	.byte	0x3f
	.zero		1


	//   ....[27]....
        /*0dcc*/ 	.word	0x00010340
        /*0dd0*/ 	.word	0x00000006
        /*0dd4*/ 	.word	0x00000000
        /*0dd8*/ 	.short	0x010a
        /*0dda*/ 	.byte	0x3f
	.zero		1


	//----- nvinfo : EIATTR_NUM_MBARRIERS
	.align		4
.L_30:
        /*0ddc*/ 	.byte	0x03, 0x38
        /*0dde*/ 	.short	0x000a


	//----- nvinfo : EIATTR_EXIT_INSTR_OFFSETS
	.align		4
        /*0de0*/ 	.byte	0x04, 0x1c
        /*0de2*/ 	.short	(.L_32 - .L_31)


	//   ....[0]....
.L_31:
        /*0de4*/ 	.word	0x00000640


	//   ....[1]....
        /*0de8*/ 	.word	0x00000f90


	//   ....[2]....
        /*0dec*/ 	.word	0x0000e960


	//   ....[3]....
        /*0df0*/ 	.word	0x0000efb0


	//   ....[4]....
        /*0df4*/ 	.word	0x00010050


	//----- nvinfo : EIATTR_MAX_THREADS
	.align		4
.L_32:
        /*0df8*/ 	.byte	0x04, 0x05
        /*0dfa*/ 	.short	(.L_34 - .L_33)
.L_33:
        /*0dfc*/ 	.word	0x00000180
        /*0e00*/ 	.word	0x00000001
        /*0e04*/ 	.word	0x00000001


	//----- nvinfo : EIATTR_CRS_STACK_SIZE
	.align		4
.L_34:
        /*0e08*/ 	.byte	0x04, 0x1e
        /*0e0a*/ 	.short	(.L_36 - .L_35)
.L_35:
        /*0e0c*/ 	.word	0x00000000


	//----- nvinfo : EIATTR_CBANK_PARAM_SIZE
	.align		4
.L_36:
        /*0e10*/ 	.byte	0x03, 0x19
        /*0e12*/ 	.short	0x0470


	//----- nvinfo : EIATTR_PARAM_CBANK
	.align		4
        /*0e14*/ 	.byte	0x04, 0x0a
        /*0e16*/ 	.short	(.L_38 - .L_37)
	.align		4
.L_37:
        /*0e18*/ 	.word	index@(.nv.constant0._ZN7cutlass13device_kernelINS_4gemm6kernel13GemmUniversalIN4cute5tupleIJiiiiEEENS1_10collective13CollectiveMmaINS1_37MainloopSm90TmaGmmaWarpSpecializedFP8ILi4ENS5_IJNS4_1CILi1EEESB_SB_EEENS1_35KernelTmaWarpSpecializedCooperativeEEENS5_IJNSA_ILi128EEENSA_ILi256EEESF_EEENS_12float_e5m2_tENS5_IJlSB_lEEESI_SJ_NS4_8TiledMMAINS4_8MMA_AtomIJNS4_4SM904GMMA31MMA_64x256x32_F32E5M2E5M2_SS_TNILNSN_7ScaleInE1ELSP_1EEEEEENS4_6LayoutINS5_IJNSA_ILi2EEESB_SB_EEENS5_IJSB_NSA_ILi0EEESV_EEEEENS5_IJNS4_10UnderscoreESY_SY_EEEEENS4_13SM90_TMA_LOADENS4_14ComposedLayoutINS4_7SwizzleILi3ELi4ELi3EEENS4_18smem_ptr_flag_bitsILi8EEENSS_INS5_IJNSA_ILi8EEESF_EEENS5_IJSF_SB_EEEEEEEvNS4_8identityES11_S1B_vS1C_EENS_8epilogue10collective6detail29Sm90TmaWarpSpecializedAdapterINS1F_15DefaultEpilogueISI_SJ_SJ_NS1E_6thread17LinearCombinationISI_Li1EffLNS1J_9ScaleType4KindE0ELNS_15FloatRoundStyleE2ESI_EENS1_15EpilogueDefaultEEEEEvvEEEEvNT_6ParamsE)
        /*0e1c*/ 	.short	0x0210
        /*0e1e*/ 	.short	0x0470


	//----- nvinfo : EIATTR_SW_WAR
	.align		4
.L_38:
        /*0e20*/ 	.byte	0x04, 0x36
        /*0e22*/ 	.short	(.L_40 - .L_39)
.L_39:
        /*0e24*/ 	.word	0x00000008
.L_40:


//--------------------- .nv.callgraph             --------------------------
	.section	.nv.callgraph,"",@"SHT_CUDA_CALLGRAPH"
	.align	4
	.sectionentsize	8
	.align		4
        /*0000*/ 	.word	0x00000000
	.align		4
        /*0004*/ 	.word	0xffffffff
	.align		4
        /*0008*/ 	.word	0x00000000
	.align		4
        /*000c*/ 	.word	0xfffffffe
	.align		4
        /*0010*/ 	.word	0x00000000
	.align		4
        /*0014*/ 	.word	0xfffffffd
	.align		4
        /*0018*/ 	.word	0x00000000
	.align		4
        /*001c*/ 	.word	0xfffffffc


//--------------------- .nv.constant4             --------------------------
	.section	.nv.constant4,"a",@progbits
	.align	8
	.align		8
.nv.constant4:
        /*0000*/ 	.dword	_ZN39_INTERNAL_bbd8bb30_4_k_cu_91197e4b_45734cuda3std3__45__cpo5beginE
	.align		8
        /*0008*/ 	.dword	_ZN39_INTERNAL_bbd8bb30_4_k_cu_91197e4b_45734cuda3std3__45__cpo3endE
	.align		8
        /*0010*/ 	.dword	_ZN39_INTERNAL_bbd8bb30_4_k_cu_91197e4b_45734cuda3std3__45__cpo6cbeginE
	.align		8
        /*0018*/ 	.dword	_ZN39_INTERNAL_bbd8bb30_4_k_cu_91197e4b_45734cuda3std3__45__cpo4cendE
	.align		8
        /*0020*/ 	.dword	_ZN39_INTERNAL_bbd8bb30_4_k_cu_91197e4b_45734cuda3std3__441_GLOBAL__N__bbd8bb30_4_k_cu_91197e4b_45736ignoreE
	.align		8
        /*0028*/ 	.dword	_ZN39_INTERNAL_bbd8bb30_4_k_cu_91197e4b_45734cuda3std3__419piecewise_constructE
	.align		8
        /*0030*/ 	.dword	_ZN39_INTERNAL_bbd8bb30_4_k_cu_91197e4b_45734cuda3std3__48in_placeE
	.align		8
        /*0038*/ 	.dword	_ZN39_INTERNAL_bbd8bb30_4_k_cu_91197e4b_45734cuda3std6ranges3__45__cpo4swapE
	.align		8
        /*0040*/ 	.dword	_ZN39_INTERNAL_bbd8bb30_4_k_cu_91197e4b_45734cuda3std6ranges3__45__cpo9iter_moveE
	.align		8
        /*0048*/ 	.dword	_ZN39_INTERNAL_bbd8bb30_4_k_cu_91197e4b_45734cute7productE
	.align		8
        /*0050*/ 	.dword	_ZN39_INTERNAL_bbd8bb30_4_k_cu_91197e4b_45734cute1_E


//--------------------- .text._ZN7cutlass13device_kernelINS_4gemm6kernel13GemmUniversalIN4cute5tupleIJiiiiEEENS1_10collective13CollectiveMmaINS1_37MainloopSm90TmaGmmaWarpSpecializedFP8ILi4ENS5_IJNS4_1CILi1EEESB_SB_EEENS1_35KernelTmaWarpSpecializedCooperativeEEENS5_IJNSA_ILi128EEENSA_ILi256EEESF_EEENS_12float_e5m2_tENS5_IJlSB_lEEESI_SJ_NS4_8TiledMMAINS4_8MMA_AtomIJNS4_4SM904GMMA31MMA_64x256x32_F32E5M2E5M2_SS_TNILNSN_7ScaleInE1ELSP_1EEEEEENS4_6LayoutINS5_IJNSA_ILi2EEESB_SB_EEENS5_IJSB_NSA_ILi0EEESV_EEEEENS5_IJNS4_10UnderscoreESY_SY_EEEEENS4_13SM90_TMA_LOADENS4_14ComposedLayoutINS4_7SwizzleILi3ELi4ELi3EEENS4_18smem_ptr_flag_bitsILi8EEENSS_INS5_IJNSA_ILi8EEESF_EEENS5_IJSF_SB_EEEEEEEvNS4_8identityES11_S1B_vS1C_EENS_8epilogue10collective6detail29Sm90TmaWarpSpecializedAdapterINS1F_15DefaultEpilogueISI_SJ_SJ_NS1E_6thread17LinearCombinationISI_Li1EffLNS1J_9ScaleType4KindE0ELNS_15FloatRoundStyleE2ESI_EENS1_15EpilogueDefaultEEEEEvvEEEEvNT_6ParamsE --------------------------
	.section	.text._ZN7cutlass13device_kernelINS_4gemm6kernel13GemmUniversalIN4cute5tupleIJiiiiEEENS1_10collective13CollectiveMmaINS1_37MainloopSm90TmaGmmaWarpSpecializedFP8ILi4ENS5_IJNS4_1CILi1EEESB_SB_EEENS1_35KernelTmaWarpSpecializedCooperativeEEENS5_IJNSA_ILi128EEENSA_ILi256EEESF_EEENS_12float_e5m2_tENS5_IJlSB_lEEESI_SJ_NS4_8TiledMMAINS4_8MMA_AtomIJNS4_4SM904GMMA31MMA_64x256x32_F32E5M2E5M2_SS_TNILNSN_7ScaleInE1ELSP_1EEEEEENS4_6LayoutINS5_IJNSA_ILi2EEESB_SB_EEENS5_IJSB_NSA_ILi0EEESV_EEEEENS5_IJNS4_10UnderscoreESY_SY_EEEEENS4_13SM90_TMA_LOADENS4_14ComposedLayoutINS4_7SwizzleILi3ELi4ELi3EEENS4_18smem_ptr_flag_bitsILi8EEENSS_INS5_IJNSA_ILi8EEESF_EEENS5_IJSF_SB_EEEEEEEvNS4_8identityES11_S1B_vS1C_EENS_8epilogue10collective6detail29Sm90TmaWarpSpecializedAdapterINS1F_15DefaultEpilogueISI_SJ_SJ_NS1E_6thread17LinearCombinationISI_Li1EffLNS1J_9ScaleType4KindE0ELNS_15FloatRoundStyleE2ESI_EENS1_15EpilogueDefaultEEEEEvvEEEEvNT_6ParamsE,"ax",@progbits
	.align	128
.text._ZN7cutlass13device_kernelINS_4gemm6kernel13GemmUniversalIN4cute5tupleIJiiiiEEENS1_10collective13CollectiveMmaINS1_37MainloopSm90TmaGmmaWarpSpecializedFP8ILi4ENS5_IJNS4_1CILi1EEESB_SB_EEENS1_35KernelTmaWarpSpecializedCooperativeEEENS5_IJNSA_ILi128EEENSA_ILi256EEESF_EEENS_12float_e5m2_tENS5_IJlSB_lEEESI_SJ_NS4_8TiledMMAINS4_8MMA_AtomIJNS4_4SM904GMMA31MMA_64x256x32_F32E5M2E5M2_SS_TNILNSN_7ScaleInE1ELSP_1EEEEEENS4_6LayoutINS5_IJNSA_ILi2EEESB_SB_EEENS5_IJSB_NSA_ILi0EEESV_EEEEENS5_IJNS4_10UnderscoreESY_SY_EEEEENS4_13SM90_TMA_LOADENS4_14ComposedLayoutINS4_7SwizzleILi3ELi4ELi3EEENS4_18smem_ptr_flag_bitsILi8EEENSS_INS5_IJNSA_ILi8EEESF_EEENS5_IJSF_SB_EEEEEEEvNS4_8identityES11_S1B_vS1C_EENS_8epilogue10collective6detail29Sm90TmaWarpSpecializedAdapterINS1F_15DefaultEpilogueISI_SJ_SJ_NS1E_6thread17LinearCombinationISI_Li1EffLNS1J_9ScaleType4KindE0ELNS_15FloatRoundStyleE2ESI_EENS1_15EpilogueDefaultEEEEEvvEEEEvNT_6ParamsE:
        .type           _ZN7cutlass13device_kernelINS_4gemm6kernel13GemmUniversalIN4cute5tupleIJiiiiEEENS1_10collective13CollectiveMmaINS1_37MainloopSm90TmaGmmaWarpSpecializedFP8ILi4ENS5_IJNS4_1CILi1EEESB_SB_EEENS1_35KernelTmaWarpSpecializedCooperativeEEENS5_IJNSA_ILi128EEENSA_ILi256EEESF_EEENS_12float_e5m2_tENS5_IJlSB_lEEESI_SJ_NS4_8TiledMMAINS4_8MMA_AtomIJNS4_4SM904GMMA31MMA_64x256x32_F32E5M2E5M2_SS_TNILNSN_7ScaleInE1ELSP_1EEEEEENS4_6LayoutINS5_IJNSA_ILi2EEESB_SB_EEENS5_IJSB_NSA_ILi0EEESV_EEEEENS5_IJNS4_10UnderscoreESY_SY_EEEEENS4_13SM90_TMA_LOADENS4_14ComposedLayoutINS4_7SwizzleILi3ELi4ELi3EEENS4_18smem_ptr_flag_bitsILi8EEENSS_INS5_IJNSA_ILi8EEESF_EEENS5_IJSF_SB_EEEEEEEvNS4_8identityES11_S1B_vS1C_EENS_8epilogue10collective6detail29Sm90TmaWarpSpecializedAdapterINS1F_15DefaultEpilogueISI_SJ_SJ_NS1E_6thread17LinearCombinationISI_Li1EffLNS1J_9ScaleType4KindE0ELNS_15FloatRoundStyleE2ESI_EENS1_15EpilogueDefaultEEEEEvvEEEEvNT_6ParamsE,@function
        .size           _ZN7cutlass13device_kernelINS_4gemm6kernel13GemmUniversalIN4cute5tupleIJiiiiEEENS1_10collective13CollectiveMmaINS1_37MainloopSm90TmaGmmaWarpSpecializedFP8ILi4ENS5_IJNS4_1CILi1EEESB_SB_EEENS1_35KernelTmaWarpSpecializedCooperativeEEENS5_IJNSA_ILi128EEENSA_ILi256EEESF_EEENS_12float_e5m2_tENS5_IJlSB_lEEESI_SJ_NS4_8TiledMMAINS4_8MMA_AtomIJNS4_4SM904GMMA31MMA_64x256x32_F32E5M2E5M2_SS_TNILNSN_7ScaleInE1ELSP_1EEEEEENS4_6LayoutINS5_IJNSA_ILi2EEESB_SB_EEENS5_IJSB_NSA_ILi0EEESV_EEEEENS5_IJNS4_10UnderscoreESY_SY_EEEEENS4_13SM90_TMA_LOADENS4_14ComposedLayoutINS4_7SwizzleILi3ELi4ELi3EEENS4_18smem_ptr_flag_bitsILi8EEENSS_INS5_IJNSA_ILi8EEESF_EEENS5_IJSF_SB_EEEEEEEvNS4_8identityES11_S1B_vS1C_EENS_8epilogue10collective6detail29Sm90TmaWarpSpecializedAdapterINS1F_15DefaultEpilogueISI_SJ_SJ_NS1E_6thread17LinearCombinationISI_Li1EffLNS1J_9ScaleType4KindE0ELNS_15FloatRoundStyleE2ESI_EENS1_15EpilogueDefaultEEEEEvvEEEEvNT_6ParamsE,(.L_x_329 - _ZN7cutlass13device_kernelINS_4gemm6kernel13GemmUniversalIN4cute5tupleIJiiiiEEENS1_10collective13CollectiveMmaINS1_37MainloopSm90TmaGmmaWarpSpecializedFP8ILi4ENS5_IJNS4_1CILi1EEESB_SB_EEENS1_35KernelTmaWarpSpecializedCooperativeEEENS5_IJNSA_ILi128EEENSA_ILi256EEESF_EEENS_12float_e5m2_tENS5_IJlSB_lEEESI_SJ_NS4_8TiledMMAINS4_8MMA_AtomIJNS4_4SM904GMMA31MMA_64x256x32_F32E5M2E5M2_SS_TNILNSN_7ScaleInE1ELSP_1EEEEEENS4_6LayoutINS5_IJNSA_ILi2EEESB_SB_EEENS5_IJSB_NSA_ILi0EEESV_EEEEENS5_IJNS4_10UnderscoreESY_SY_EEEEENS4_13SM90_TMA_LOADENS4_14ComposedLayoutINS4_7SwizzleILi3ELi4ELi3EEENS4_18smem_ptr_flag_bitsILi8EEENSS_INS5_IJNSA_ILi8EEESF_EEENS5_IJSF_SB_EEEEEEEvNS4_8identityES11_S1B_vS1C_EENS_8epilogue10collective6detail29Sm90TmaWarpSpecializedAdapterINS1F_15DefaultEpilogueISI_SJ_SJ_NS1E_6thread17LinearCombinationISI_Li1EffLNS1J_9ScaleType4KindE0ELNS_15FloatRoundStyleE2ESI_EENS1_15EpilogueDefaultEEEEEvvEEEEvNT_6ParamsE)
        .other          _ZN7cutlass13device_kernelINS_4gemm6kernel13GemmUniversalIN4cute5tupleIJiiiiEEENS1_10collective13CollectiveMmaINS1_37MainloopSm90TmaGmmaWarpSpecializedFP8ILi4ENS5_IJNS4_1CILi1EEESB_SB_EEENS1_35KernelTmaWarpSpecializedCooperativeEEENS5_IJNSA_ILi128EEENSA_ILi256EEESF_EEENS_12float_e5m2_tENS5_IJlSB_lEEESI_SJ_NS4_8TiledMMAINS4_8MMA_AtomIJNS4_4SM904GMMA31MMA_64x256x32_F32E5M2E5M2_SS_TNILNSN_7ScaleInE1ELSP_1EEEEEENS4_6LayoutINS5_IJNSA_ILi2EEESB_SB_EEENS5_IJSB_NSA_ILi0EEESV_EEEEENS5_IJNS4_10UnderscoreESY_SY_EEEEENS4_13SM90_TMA_LOADENS4_14ComposedLayoutINS4_7SwizzleILi3ELi4ELi3EEENS4_18smem_ptr_flag_bitsILi8EEENSS_INS5_IJNSA_ILi8EEESF_EEENS5_IJSF_SB_EEEEEEEvNS4_8identityES11_S1B_vS1C_EENS_8epilogue10collective6detail29Sm90TmaWarpSpecializedAdapterINS1F_15DefaultEpilogueISI_SJ_SJ_NS1E_6thread17LinearCombinationISI_Li1EffLNS1J_9ScaleType4KindE0ELNS_15FloatRoundStyleE2ESI_EENS1_15EpilogueDefaultEEEEEvvEEEEvNT_6ParamsE,@"STO_CUDA_ENTRY STV_DEFAULT"
_ZN7cutlass13device_kernelINS_4gemm6kernel13GemmUniversalIN4cute5tupleIJiiiiEEENS1_10collective13CollectiveMmaINS1_37MainloopSm90TmaGmmaWarpSpecializedFP8ILi4ENS5_IJNS4_1CILi1EEESB_SB_EEENS1_35KernelTmaWarpSpecializedCooperativeEEENS5_IJNSA_ILi128EEENSA_ILi256EEESF_EEENS_12float_e5m2_tENS5_IJlSB_lEEESI_SJ_NS4_8TiledMMAINS4_8MMA_AtomIJNS4_4SM904GMMA31MMA_64x256x32_F32E5M2E5M2_SS_TNILNSN_7ScaleInE1ELSP_1EEEEEENS4_6LayoutINS5_IJNSA_ILi2EEESB_SB_EEENS5_IJSB_NSA_ILi0EEESV_EEEEENS5_IJNS4_10UnderscoreESY_SY_EEEEENS4_13SM90_TMA_LOADENS4_14ComposedLayoutINS4_7SwizzleILi3ELi4ELi3EEENS4_18smem_ptr_flag_bitsILi8EEENSS_INS5_IJNSA_ILi8EEESF_EEENS5_IJSF_SB_EEEEEEEvNS4_8identityES11_S1B_vS1C_EENS_8epilogue10collective6detail29Sm90TmaWarpSpecializedAdapterINS1F_15DefaultEpilogueISI_SJ_SJ_NS1E_6thread17LinearCombinationISI_Li1EffLNS1J_9ScaleType4KindE0ELNS_15FloatRoundStyleE2ESI_EENS1_15EpilogueDefaultEEEEEvvEEEEvNT_6ParamsE:
[----:B------:R-:W0:Y:S02]  /*0000*/  LDC R1, c[0x0][0x28] ;  /* 0x00000a00ff017b82 */ /* 0x000e240000000800 */
[----:B0-----:R-:W-:Y:S01]  /*0010*/  VIADD R1, R1, 0xffffff10 ;  /* 0xffffff1001017836 */ /* 0x001fe20000000000 */
[----:B------:R-:W0:Y:S01]  /*0020*/  S2R R2, SR_TID.X ;  /* 0x0000000000027919 */ /* 0x000e220000002100 */
[----:B------:R-:W-:Y:S01]  /*0030*/  ELECT P0, URZ, PT ;  /* 0x00000000003f782f */ /* 0x000fe20003800000 */
[----:B------:R-:W-:Y:S01]  /*0040*/  BSSY B0, `(.L_x_0) ;  /* 0x0000015000007945 */ /* 0x000fe20003800000 */
[--C-:B0-----:R-:W-:Y:S02]  /*0050*/  SHF.R.U32.HI R0, RZ, 0x5, R2.reuse ;  /* 0x00000005ff007819 */ /* 0x101fe40000011602 */
[----:B------:R-:W-:-:S03]  /*0060*/  SHF.R.U32.HI R2, RZ, 0x7, R2 ;  /* 0x00000007ff027819 */ /* 0x000fc60000011602 */
[----:B------:R-:W0:Y:S04]  /*0070*/  SHFL.IDX PT, R3, R0, RZ, 0x1f ;  /* 0x00001fff00037589 */ /* 0x000e2800000e0000 */
[----:B------:R-:W1:Y:S01]  /*0080*/  SHFL.IDX PT, R2, R2, RZ, 0x1f ;  /* 0x00001fff02027589 */ /* 0x000e6200000e0000 */
[----:B0-----:R-:W-:Y:S02]  /*0090*/  R2UR UR4, R3 ;  /* 0x00000000030472ca */ /* 0x001fe400000e0000 */
[----:B-1----:R-:W-:-:S11]  /*00a0*/  R2UR UR6, R2 ;  /* 0x00000000020672ca */ /* 0x002fd600000e0000 */
[----:B------:R-:W-:Y:S02]  /*00b0*/  USHF.R.S32.HI UR5, URZ, 0x1f, UR4 ;  /* 0x0000001f3f057899 */ /* 0x000fe40008011404 */
[----:B------:R-:W-:Y:S02]  /*00c0*/  ISETP.NE.OR P0, PT, RZ, UR4, !P0 ;  /* 0x00000004ff007c0c */ /* 0x000fe4000c705670 */
[----:B------:R-:W-:-:S04]  /*00d0*/  ULEA.HI UR5, UR5, UR4, URZ, 0x2 ;  /* 0x0000000405057291 */ /* 0x000fc8000f8f103f */
[----:B------:R-:W-:-:S04]  /*00e0*/  ULOP3.LUT UR5, UR5, 0xfffffffc, URZ, 0xc0, !UPT ;  /* 0xfffffffc05057892 */ /* 0x000fc8000f8ec03f */
[----:B------:R-:W-:-:S03]  /*00f0*/  UIADD3 UR8, UR4, -UR5, URZ ;  /* 0x8000000504087290 */ /* 0x000fc6000fffe03f */
[----:B------:R-:W-:Y:S09]  /*0100*/  @P0 BRA `(.L_x_1) ;  /* 0x0000000000200947 */ /* 0x000ff20003800000 */
[----:B------:R-:W-:Y:S02]  /*0110*/  ULDC.64 UR4, c[0x0][0x198] ;  /* 0x0000660000047ab9 */ /* 0x000fe40000000a00 */
[----:B------:R-:W-:Y:S02]  /*0120*/  UIADD3 UR10, UP0, UR4, 0xf0, URZ ;  /* 0x000000f0040a7890 */ /* 0x000fe4000ff1e03f */
[----:B------:R-:W-:Y:S02]  /*0130*/  UIADD3 UR4, UP1, UR4, 0x1f0, URZ ;  /* 0x000001f004047890 */ /* 0x000fe4000ff3e03f */
[----:B------:R-:W-:Y:S02]  /*0140*/  UIADD3.X UR11, URZ, UR5, URZ, UP0, !UPT ;  /* 0x000000053f0b7290 */ /* 0x000fe400087fe43f */
[----:B------:R-:W-:-:S07]  /*0150*/  UIADD3.X UR5, URZ, UR5, URZ, UP1, !UPT ;  /* 0x000000053f057290 */ /* 0x000fce0008ffe43f */
[----:B------:R0:W-:Y:S02]  /*0160*/  UTMACCTL.PF [UR10] ;  /* 0x000000000a0079b9 */ /* 0x0001e40008040000 */
[----:B------:R0:W-:Y:S02]  /*0170*/  UTMACCTL.PF [UR4] ;  /* 0x00000000040079b9 */ /* 0x0001e40008040000 */
[----:B0-----:R-:W-:Y:S01]  /*0180*/  NOP ;  /* 0x0000000000007918 */ /* 0x001fe20000000000 */
.L_x_1:
[----:B------:R-:W-:Y:S05]  /*0190*/  BSYNC B0 ;  /* 0x0000000000007941 */ /* 0x000fea0003800000 */
.L_x_0:
[----:B------:R-:W0:Y:S01]  /*01a0*/  SHFL.IDX PT, R2, R0, RZ, 0x1f ;  /* 0x00001fff00027589 */ /* 0x000e2200000e0000 */
[----:B------:R-:W-:Y:S01]  /*01b0*/  UISETP.NE.AND UP0, UPT, UR8, 0x3, UPT ;  /* 0x000000030800788c */ /* 0x000fe2000bf05270 */
[----:B------:R-:W-:Y:S01]  /*01c0*/  ISETP.NE.AND P1, PT, RZ, UR6, PT ;  /* 0x00000006ff007c0c */ /* 0x000fe2000bf25270 */
[----:B------:R-:W-:Y:S02]  /*01d0*/  UIADD3 UR10, UR6, -0x1, URZ ;  /* 0xffffffff060a7890 */ /* 0x000fe4000fffe03f */
[----:B------:R-:W-:Y:S02]  /*01e0*/  UISETP.EQ.OR UP0, UPT, UR8, URZ, !UP0 ;  /* 0x0000003f0800728c */ /* 0x000fe4000c702670 */
[----:B------:R-:W-:Y:S02]  /*01f0*/  UISETP.GE.U32.AND UP1, UPT, UR10, 0x2, UPT ;  /* 0x000000020a00788c */ /* 0x000fe4000bf26070 */
[----:B------:R-:W-:-:S04]  /*0200*/  UISETP.EQ.AND UP0, UPT, UR6, URZ, UP0 ;  /* 0x0000003f0600728c */ /* 0x000fc80008702270 */
[----:B------:R-:W-:-:S04]  /*0210*/  USEL UR13, URZ, 0x1, !UP0 ;  /* 0x000000013f0d7887 */ /* 0x000fc8000c000000 */
[----:B------:R-:W-:Y:S01]  /*0220*/  USEL UR13, UR13, 0x2, UP1 ;  /* 0x000000020d0d7887 */ /* 0x000fe20008800000 */
[----:B0-----:R-:W-:-:S13]  /*0230*/  ISETP.NE.AND P0, PT, R2, RZ, PT ;  /* 0x000000ff0200720c */ /* 0x001fda0003f05270 */
[----:B------:R-:W-:Y:S05]  /*0240*/  @P0 BRA `(.L_x_2) ;  /* 0x0000000000580947 */ /* 0x000fea0003800000 */
[----:B------:R-:W0:Y:S01]  /*0250*/  S2UR UR9, SR_CgaCtaId ;  /* 0x00000000000979c3 */ /* 0x000e220000008800 */
[----:B------:R-:W-:Y:S01]  /*0260*/  UMOV UR4, 0x400 ;  /* 0x0000040000047882 */ /* 0x000fe20000000000 */
[----:B------:R-:W-:Y:S01]  /*0270*/  UMOV UR5, 0x1 ;  /* 0x0000000100057882 */ /* 0x000fe20000000000 */
[----:B------:R-:W-:Y:S01]  /*0280*/  UMOV UR6, 0x100 ;  /* 0x0000010000067882 */ /* 0x000fe20000000000 */
[----:B------:R-:W-:Y:S01]  /*0290*/  ELECT P0, URZ, PT ;  /* 0x00000000003f782f */ /* 0x000fe20003800000 */
[----:B------:R-:W-:-:S04]  /*02a0*/  UIADD3 UR6, -UR6, 0x100000, URZ ;  /* 0x0010000006067890 */ /* 0x000fc8000fffe13f */
[----:B------:R-:W-:Y:S02]  /*02b0*/  USHF.L.U32 UR7, UR6, 0xb, URZ ;  /* 0x0000000b06077899 */ /* 0x000fe4000800063f */
[----:B------:R-:W-:Y:S02]  /*02c0*/  USHF.L.U32 UR6, UR6, 0x1, URZ ;  /* 0x0000000106067899 */ /* 0x000fe4000800063f */
[----:B0-----:R-:W-:Y:S02]  /*02d0*/  ULEA UR9, UR9, UR4, 0x18 ;  /* 0x0000000409097291 */ /* 0x001fe4000f8ec03f */
[----:B------:R-:W-:-:S04]  /*02e0*/  UIADD3 UR4, -UR5, 0x100000, URZ ;  /* 0x0010000005047890 */ /* 0x000fc8000fffe13f */
[----:B------:R-:W-:Y:S02]  /*02f0*/  USHF.L.U32 UR5, UR4, 0xb, URZ ;  /* 0x0000000b04057899 */ /* 0x000fe4000800063f */
[----:B------:R-:W-:Y:S01]  /*0300*/  USHF.L.U32 UR4, UR4, 0x1, URZ ;  /* 0x0000000104047899 */ /* 0x000fe2000800063f */
[----:B------:R-:W0:Y:S11]  /*0310*/  FENCE.VIEW.ASYNC.S ;  /* 0x00000000000073c6 */ /* 0x000e360000000000 */
[----:B0-----:R0:W1:Y:S01]  /*0320*/  SYNCS.EXCH.64 URZ, [UR9], UR4 ;  /* 0x00000004093f75b2 */ /* 0x0010620008000100 */
[----:B------:R0:W2:Y:S01]  /*0330*/  SYNCS.EXCH.64 URZ, [UR9+0x20], UR6 ;  /* 0x00002006093f75b2 */ /* 0x0000a20008000100 */
[----:B------:R0:W3:Y:S01]  /*0340*/  SYNCS.EXCH.64 URZ, [UR9+0x8], UR4 ;  /* 0x00000804093f75b2 */ /* 0x0000e20008000100 */
[----:B------:R0:W4:Y:S01]  /*0350*/  SYNCS.EXCH.64 URZ, [UR9+0x28], UR6 ;  /* 0x00002806093f75b2 */ /* 0x0001220008000100 */
[----:B------:R0:W0:Y:S01]  /*0360*/  SYNCS.EXCH.64 URZ, [UR9+0x10], UR4 ;  /* 0x00001004093f75b2 */ /* 0x0000220008000100 */
[----:B------:R0:W0:Y:S01]  /*0370*/  SYNCS.EXCH.64 URZ, [UR9+0x30], UR6 ;  /* 0x00003006093f75b2 */ /* 0x0000220008000100 */
[----:B------:R0:W0:Y:S01]  /*0380*/  SYNCS.EXCH.64 URZ, [UR9+0x18], UR4 ;  /* 0x00001804093f75b2 */ /* 0x0000220008000100 */
[----:B------:R0:W0:Y:S01]  /*0390*/  SYNCS.EXCH.64 URZ, [UR9+0x38], UR6 ;  /* 0x00003806093f75b2 */ /* 0x0000220008000100 */
[----:B------:R-:W-:Y:S01]  /*03a0*/  NOP ;  /* 0x0000000000007918 */ /* 0x000fe20000000000 */
.L_x_2:
[----:B------:R-:W5:Y:S01]  /*03b0*/  SHFL.IDX PT, R0, R0, RZ, 0x1f ;  /* 0x00001fff00007589 */ /* 0x000f6200000e0000 */
[----:B------:R-:W1:Y:S01]  /*03c0*/  LDC R2, c[0x0][0x65c] ;  /* 0x00019700ff027b82 */ /* 0x000e620000000800 */
[----:B------:R-:W-:Y:S01]  /*03d0*/  ELECT P0, URZ, PT ;  /* 0x00000000003f782f */ /* 0x000fe20003800000 */
[----:B------:R-:W-:Y:S01]  /*03e0*/  IMAD.MOV.U32 R3, RZ, RZ, RZ ;  /* 0x000000ffff037224 */ /* 0x000fe200078e00ff */
[----:B0-----:R-:W-:Y:S01]  /*03f0*/  UMOV UR4, 0x20 ;  /* 0x0000002000047882 */ /* 0x001fe20000000000 */
[----:B------:R-:W-:Y:S01]  /*0400*/  NOP ;  /* 0x0000000000007918 */ /* 0x000fe20000000000 */
[----:B------:R-:W-:Y:S01]  /*0410*/  NOP ;  /* 0x0000000000007918 */ /* 0x000fe20000000000 */
[----:B-----5:R-:W-:Y:S02]  /*0420*/  ISETP.NE.OR P0, PT, R0, RZ, !P0 ;  /* 0x000000ff0000720c */ /* 0x020fe40004705670 */
[----:B-1----:R-:W-:Y:S01]  /*0430*/  ISETP.NE.AND P3, PT, R2, 0x1, PT ;  /* 0x000000010200780c */ /* 0x002fe20003f65270 */
[----:B------:R-:W0:Y:S01]  /*0440*/  S2R R0, SR_CTAID.Y ;  /* 0x0000000000007919 */ /* 0x000e220000002600 */
[----:B------:R-:W1:Y:S09]  /*0450*/  S2R R2, SR_CTAID.X ;  /* 0x0000000000027919 */ /* 0x000e720000002500 */
[----:B------:R-:W-:Y:S01]  /*0460*/  VOTEU.ALL UP0, P0 ;  /* 0x00000000003f7886 */ /* 0x000fe20000000000 */
[----:B------:R-:W-:Y:S01]  /*0470*/  VOTEU.ALL UP1, P0 ;  /* 0x00000000003f7886 */ /* 0x000fe20000020000 */
[----:B------:R-:W1:Y:S01]  /*0480*/  @P3 LDC R7, c[0x0][0x10] ;  /* 0x00000400ff073b82 */ /* 0x000e620000000800 */
[----:B------:R-:W-:-:S02]  /*0490*/  @P3 IMAD.MOV.U32 R5, RZ, RZ, RZ ;  /* 0x000000ffff053224 */ /* 0x000fc400078e00ff */
[----:B------:R-:W-:Y:S01]  /*04a0*/  @P3 IMAD.MOV.U32 R11, RZ, RZ, RZ ;  /* 0x000000ffff0b3224 */ /* 0x000fe200078e00ff */
[----:B------:R-:W-:Y:S01]  /*04b0*/  @!UP0 UMOV UR6, 0x400 ;  /* 0x0000040000068882 */ /* 0x000fe20000000000 */
[----:B------:R-:W-:-:S04]  /*04c0*/  @!UP0 UIADD3 UR4, -UR4, 0x100000, URZ ;  /* 0x0010000004048890 */ /* 0x000fc8000fffe13f */
[----:B------:R-:W-:Y:S02]  /*04d0*/  @!UP0 USHF.L.U32 UR5, UR4, 0xb, URZ ;  /* 0x0000000b04058899 */ /* 0x000fe4000800063f */
[----:B------:R-:W-:Y:S01]  /*04e0*/  @!UP0 USHF.L.U32 UR4, UR4, 0x1, URZ ;  /* 0x0000000104048899 */ /* 0x000fe2000800063f */
[----:B------:R-:W5:Y:S08]  /*04f0*/  @!P3 LDC R9, c[0x0][0xc] ;  /* 0x00000300ff09bb82 */ /* 0x000f700000000800 */
[----:B------:R-:W2:Y:S01]  /*0500*/  @!UP0 S2UR UR7, SR_CgaCtaId ;  /* 0x00000000000789c3 */ /* 0x000ea20000008800 */
[----:B0-----:R-:W-:-:S04]  /*0510*/  @P3 IMAD.MOV.U32 R4, RZ, RZ, R0 ;  /* 0x000000ffff043224 */ /* 0x001fc800078e0000 */
[----:B-1----:R-:W-:-:S04]  /*0520*/  @P3 IMAD.WIDE.U32 R6, R2, R7, R4 ;  /* 0x0000000702063225 */ /* 0x002fc800078e0004 */
[----:B------:R-:W-:Y:S02]  /*0530*/  @P3 IMAD.MOV.U32 R16, RZ, RZ, R6 ;  /* 0x000000ffff103224 */ /* 0x000fe400078e0006 */
[----:B------:R-:W-:Y:S02]  /*0540*/  @P3 IMAD.IADD R17, R7, 0x1, R11 ;  /* 0x0000000107113824 */ /* 0x000fe400078e020b */
[----:B-----5:R-:W-:-:S04]  /*0550*/  @!P3 IMAD.WIDE.U32 R4, R9, R0, R2 ;  /* 0x000000000904b225 */ /* 0x020fc800078e0002 */
[----:B------:R-:W-:Y:S02]  /*0560*/  @!P3 IMAD.MOV.U32 R16, RZ, RZ, R4 ;  /* 0x000000ffff10b224 */ /* 0x000fe400078e0004 */
[----:B------:R-:W-:Y:S01]  /*0570*/  @!P3 IMAD.MOV.U32 R17, RZ, RZ, R5 ;  /* 0x000000ffff11b224 */ /* 0x000fe200078e0005 */
[----:B--2---:R-:W-:Y:S02]  /*0580*/  @!UP0 ULEA UR6, UR7, UR6, 0x18 ;  /* 0x0000000607068291 */ /* 0x004fe4000f8ec03f */
[----:B------:R0:W-:Y:S01]  /*0590*/  STL [R1+0x74], R16 ;  /* 0x0000741001007387 */ /* 0x0001e20000100800 */
[----:B------:R-:W-:-:S03]  /*05a0*/  VOTEU.ALL UP0, P0 ;  /* 0x00000000003f7886 */ /* 0x000fc60000000000 */
[----:B------:R0:W-:Y:S04]  /*05b0*/  STL [R1+0x70], R17 ;  /* 0x0000701101007387 */ /* 0x0001e80000100800 */
[----:B------:R-:W1:Y:S02]  /*05c0*/  FENCE.VIEW.ASYNC.S ;  /* 0x00000000000073c6 */ /* 0x000e640000000000 */
[----:B-1----:R0:W3:Y:S01]  /*05d0*/  @!UP0 SYNCS.EXCH.64 URZ, [UR6+0x50], UR4 ;  /* 0x00005004063f85b2 */ /* 0x0020e20008000100 */
[----:B------:R0:W3:Y:S01]  /*05e0*/  @!UP1 SYNCS.EXCH.64 URZ, [UR6+0x58], UR4 ;  /* 0x00005804063f95b2 */ /* 0x0000e20008000100 */
[----:B------:R-:W-:Y:S01]  /*05f0*/  NOP ;  /* 0x0000000000007918 */ /* 0x000fe20000000000 */
[----:B---34-:R-:W-:Y:S06]  /*0600*/  BAR.SYNC.DEFER_BLOCKING 0x0 ;  /* 0x0000000000007b1d */ /* 0x018fec0000010000 */
[----:B0-----:R-:W-:Y:S05]  /*0610*/  @!P1 BRA `(.L_x_3) ;  /* 0x000000e000d49947 */ /* 0x001fea0003800000 */
[----:B------:R-:W-:-:S06]  /*0620*/  UISETP.GT.U32.AND UP0, UPT, UR10, 0x1, UPT ;  /* 0x000000010a00788c */ /* 0x000fcc000bf04070 */
[----:B------:R-:W-:-:S13]  /*0630*/  PLOP3.LUT P0, PT, PT, PT, UP0, 0x80, 0x0 ;  /* 0x000000000000781c */ /* 0x000fda0003f0f008 */
[----:B------:R-:W-:Y:S05]  /*0640*/  @P0 EXIT ;  /* 0x000000000000094d */ /* 0x000fea0003800000 */
[----:B------:R-:W-:Y:S01]  /*0650*/  IMAD.MOV.U32 R6, RZ, RZ, -0x1 ;  /* 0xffffffffff067424 */ /* 0x000fe200078e00ff */
[----:B------:R-:W-:Y:S01]  /*0660*/  ULDC.64 UR4, c[0x0][0x650] ;  /* 0x0001940000047ab9 */ /* 0x000fe20000000a00 */
[----:B------:R-:W-:Y:S01]  /*0670*/  IMAD.MOV.U32 R5, RZ, RZ, -0x1 ;  /* 0xffffffffff057424 */ /* 0x000fe200078e00ff */
[----:B------:R-:W-:Y:S01]  /*0680*/  ISETP.GE.U32.AND P0, PT, R16, UR4, PT ;  /* 0x0000000410007c0c */ /* 0x000fe2000bf06070 */
[----:B------:R-:W-:Y:S01]  /*0690*/  UMOV UR24, 0xffffffff ;  /* 0xffffffff00187882 */ /* 0x000fe20000000000 */
[----:B------:R0:W-:Y:S01]  /*06a0*/  STL [R1+0x7c], R6 ;  /* 0x00007c0601007387 */ /* 0x0001e20000100800 */
[----:B------:R-:W-:Y:S02]  /*06b0*/  PRMT R4, RZ, 0x7610, R4 ;  /* 0x00007610ff047816 */ /* 0x000fe40000000004 */
[----:B------:R-:W-:Y:S01]  /*06c0*/  ISETP.GE.U32.AND.EX P0, PT, R17, UR5, PT, P0 ;  /* 0x0000000511007c0c */ /* 0x000fe2000bf06100 */
[----:B------:R0:W-:-:S12]  /*06d0*/  STL [R1+0x78], R5 ;  /* 0x0000780501007387 */ /* 0x0001d80000100800 */
[----:B0-----:R-:W-:Y:S05]  /*06e0*/  @P0 BRA `(.L_x_4) ;  /* 0x0000000400680947 */ /* 0x001fea0003800000 */
[----:B------:R-:W0:Y:S01]  /*06f0*/  LDC.64 R12, c[0x0][0x628] ;  /* 0x00018a00ff0c7b82 */ /* 0x000e220000000a00 */
[----:B------:R-:W-:Y:S02]  /*0700*/  IMAD.MOV.U32 R4, RZ, RZ, R16 ;  /* 0x000000ffff047224 */ /* 0x000fe400078e0010 */
[----:B------:R-:W-:-:S05]  /*0710*/  IMAD.MOV.U32 R5, RZ, RZ, R17 ;  /* 0x000000ffff057224 */ /* 0x000fca00078e0011 */
[----:B------:R-:W1:Y:S08]  /*0720*/  LDC R10, c[0x0][0x630] ;  /* 0x00018c00ff0a7b82 */ /* 0x000e700000000800 */
[----:B------:R-:W2:Y:S01]  /*0730*/  LDC.64 R14, c[0x0][0x620] ;  /* 0x00018800ff0e7b82 */ /* 0x000ea20000000a00 */
[----:B0-----:R-:W-:-:S04]  /*0740*/  ISETP.NE.U32.AND P0, PT, R12, RZ, PT ;  /* 0x000000ff0c00720c */ /* 0x001fc80003f05070 */
[----:B------:R-:W-:-:S13]  /*0750*/  ISETP.NE.AND.EX P0, PT, R13, RZ, PT, P0 ;  /* 0x000000ff0d00720c */ /* 0x000fda0003f05300 */
[----:B-12---:R-:W-:Y:S05]  /*0760*/  @!P0 BRA `(.L_x_5) ;  /* 0x0000000000288947 */ /* 0x006fea0003800000 */
[----:B------:R-:W0:Y:S02]  /*0770*/  LDC R9, c[0x0][0x634] ;  /* 0x00018d00ff097b82 */ /* 0x000e240000000800 */
[----:B0-----:R-:W-:-:S05]  /*0780*/  IADD3 R9, P0, R16, R9, RZ ;  /* 0x0000000910097210 */ /* 0x001fca0007f1e0ff */
[----:B------:R-:W-:-:S04]  /*0790*/  IMAD.X R11, RZ, RZ, R17, P0 ;  /* 0x000000ffff0b7224 */ /* 0x000fc800000e0611 */
[----:B------:R-:W-:-:S04]  /*07a0*/  IMAD.WIDE.U32 R4, R11, R12, RZ ;  /* 0x0000000c0b047225 */ /* 0x000fc800078e00ff */
[----:B------:R-:W-:-:S04]  /*07b0*/  IMAD.WIDE.U32 R6, P0, R9, R13, R4 ;  /* 0x0000000d09067225 */ /* 0x000fc80007800004 */
[----:B------:R-:W-:-:S04]  /*07c0*/  IMAD.WIDE.U32 R4, R9, R12, RZ ;  /* 0x0000000c09047225 */ /* 0x000fc800078e00ff */
[----:B------:R-:W-:Y:S01]  /*07d0*/  IMAD.X R9, RZ, RZ, RZ, P0 ;  /* 0x000000ffff097224 */ /* 0x000fe200000e06ff */
[----:B------:R-:W-:Y:S01]  /*07e0*/  IADD3 RZ, P0, R5, R6, RZ ;  /* 0x0000000605ff7210 */ /* 0x000fe20007f1e0ff */
[----:B------:R-:W-:-:S04]  /*07f0*/  IMAD.MOV.U32 R8, RZ, RZ, R7 ;  /* 0x000000ffff087224 */ /* 0x000fc800078e0007 */
[----:B------:R-:W-:-:S08]  /*0800*/  IMAD.WIDE.U32.X R4, R11, R13, R8, P0 ;  /* 0x0000000d0b047225 */ /* 0x000fd000000e0408 */
.L_x_5:
[-CC-:B------:R-:W-:Y:S01]  /*0810*/  SHF.R.U64 R24, R4, R10.reuse, R5.reuse ;  /* 0x0000000a04187219 */ /* 0x180fe20000001205 */
[----:B------:R-:W0:Y:S01]  /*0820*/  LDC R8, c[0x0][0x618] ;  /* 0x00018600ff087b82 */ /* 0x000e220000000800 */
[----:B------:R-:W-:Y:S01]  /*0830*/  SHF.R.U32.HI R4, RZ, R10, R5 ;  /* 0x0000000aff047219 */ /* 0x000fe20000011605 */
[----:B------:R-:W-:Y:S01]  /*0840*/  ULDC UR4, c[0x0][0x150] ;  /* 0x0000540000047ab9 */ /* 0x000fe20000000800 */
[----:B------:R-:W-:Y:S01]  /*0850*/  IADD3 R9, P0, RZ, -R24, RZ ;  /* 0x80000018ff097210 */ /* 0x000fe20007f1e0ff */
[----:B------:R-:W-:Y:S01]  /*0860*/  IMAD.MOV.U32 R5, RZ, RZ, R17 ;  /* 0x000000ffff057224 */ /* 0x000fe200078e0011 */
[----:B------:R-:W-:-:S03]  /*0870*/  I2FP.F32.U32 R3, R2 ;  /* 0x0000000200037245 */ /* 0x000fc60000201000 */
[----:B------:R-:W1:Y:S01]  /*0880*/  LDC.64 R18, c[0x0][0x640] ;  /* 0x00019000ff127b82 */ /* 0x000e620000000a00 */
[----:B------:R-:W-:Y:S02]  /*0890*/  IMAD.X R11, RZ, RZ, ~R4, P0 ;  /* 0x000000ffff0b7224 */ /* 0x000fe400000e0e04 */
[----:B------:R-:W-:Y:S01]  /*08a0*/  FMUL R3, R3, UR4 ;  /* 0x0000000403037c20 */ /* 0x000fe20008400000 */
[----:B------:R-:W-:Y:S01]  /*08b0*/  IMAD.MOV.U32 R4, RZ, RZ, R16 ;  /* 0x000000ffff047224 */ /* 0x000fe200078e0010 */
[----:B------:R-:W-:Y:S01]  /*08c0*/  ULDC UR4, c[0x0][0x154] ;  /* 0x0000550000047ab9 */ /* 0x000fe20000000800 */
[-C--:B------:R-:W-:Y:S02]  /*08d0*/  IMAD R6, R11, R14.reuse, RZ ;  /* 0x0000000e0b067224 */ /* 0x080fe400078e02ff */
[C---:B------:R-:W-:Y:S01]  /*08e0*/  IMAD.WIDE.U32 R4, R9.reuse, R14, R4 ;  /* 0x0000000e09047225 */ /* 0x040fe200078e0004 */
[----:B------:R-:W2:Y:S01]  /*08f0*/  LDC R10, c[0x0][0x608] ;  /* 0x00018200ff0a7b82 */ /* 0x000ea20000000800 */
[----:B------:R-:W3:Y:S02]  /*0900*/  F2I.U32.TRUNC.NTZ R3, R3 ;  /* 0x0000000300037305 */ /* 0x000ee4000020f000 */
[----:B------:R-:W-:-:S04]  /*0910*/  IMAD R9, R9, R15, R6 ;  /* 0x0000000f09097224 */ /* 0x000fc800078e0206 */
[----:B------:R-:W-:Y:S01]  /*0920*/  IMAD.IADD R5, R5, 0x1, R9 ;  /* 0x0000000105057824 */ /* 0x000fe200078e0209 */
[----:B------:R-:W4:Y:S01]  /*0930*/  LDC R7, c[0x0][0x144] ;  /* 0x00005100ff077b82 */ /* 0x000f220000000800 */
[----:B------:R-:W-:-:S03]  /*0940*/  IMAD.MOV.U32 R9, RZ, RZ, 0x1 ;  /* 0x00000001ff097424 */ /* 0x000fc600078e00ff */
[----:B0-----:R-:W-:Y:S02]  /*0950*/  SHF.R.U64 R12, R4, R8, R5 ;  /* 0x00000008040c7219 */ /* 0x001fe40000001205 */
[----:B------:R-:W-:Y:S02]  /*0960*/  I2FP.F32.U32 R4, R0 ;  /* 0x0000000000047245 */ /* 0x000fe40000201000 */
[----:B------:R-:W0:Y:S01]  /*0970*/  LDC R14, c[0x0][0x658] ;  /* 0x00019600ff0e7b82 */ /* 0x000e220000000800 */
[----:B-1----:R-:W-:Y:S01]  /*0980*/  ISETP.NE.U32.AND P0, PT, R18, RZ, PT ;  /* 0x000000ff1200720c */ /* 0x002fe20003f05070 */
[----:B---3--:R-:W-:Y:S02]  /*0990*/  IMAD.MOV R6, RZ, RZ, -R3 ;  /* 0x000000ffff067224 */ /* 0x008fe400078e0a03 */
[----:B------:R-:W-:Y:S01]  /*09a0*/  FMUL R4, R4, UR4 ;  /* 0x0000000404047c20 */ /* 0x000fe20008400000 */
[----:B------:R-:W-:Y:S01]  /*09b0*/  SHF.R.U32.HI R3, RZ, R8, R5 ;  /* 0x00000008ff037219 */ /* 0x000fe20000011605 */
[----:B------:R-:W-:Y:S01]  /*09c0*/  IMAD.MOV.U32 R5, RZ, RZ, -0x1 ;  /* 0xffffffffff057424 */ /* 0x000fe200078e00ff */
[----:B------:R-:W-:Y:S01]  /*09d0*/  ISETP.NE.AND.EX P0, PT, R19, RZ, PT, P0 ;  /* 0x000000ff1300720c */ /* 0x000fe20003f05300 */
[----:B------:R1:W3:Y:S01]  /*09e0*/  F2I.U32.TRUNC.NTZ R11, R4 ;  /* 0x00000004000b7305 */ /* 0x0002e2000020f000 */
[----:B------:R-:W1:Y:S01]  /*09f0*/  LDC R13, c[0x0][0x148] ;  /* 0x00005200ff0d7b82 */ /* 0x000e620000000800 */
[----:B--2---:R-:W-:-:S02]  /*0a00*/  SHF.R.U64 R23, R12, R10, R3 ;  /* 0x0000000a0c177219 */ /* 0x004fc40000001203 */
[----:B------:R-:W-:-:S05]  /*0a10*/  SHF.R.U32.HI R3, RZ, R10, R3 ;  /* 0x0000000aff037219 */ /* 0x000fca0000011603 */
[----:B------:R-:W2:Y:S01]  /*0a20*/  LDC R17, c[0x0][0x600] ;  /* 0x00018000ff117b82 */ /* 0x000ea20000000800 */
[----:B----4-:R-:W-:-:S07]  /*0a30*/  IMAD R8, R7, R6, R2 ;  /* 0x0000000607087224 */ /* 0x010fce00078e0202 */
[----:B------:R-:W4:Y:S01]  /*0a40*/  LDC R16, c[0x0][0x648] ;  /* 0x00019200ff107b82 */ /* 0x000f220000000800 */
[-C--:B0-----:R-:W-:Y:S02]  /*0a50*/  SHF.L.U32 R2, R5, R14.reuse, RZ ;  /* 0x0000000e05027219 */ /* 0x081fe400000006ff */
[--C-:B------:R-:W-:Y:S02]  /*0a60*/  SHF.R.U64 R22, R23, R14, R3.reuse ;  /* 0x0000000e17167219 */ /* 0x100fe40000001203 */
[----:B------:R-:W-:Y:S02]  /*0a70*/  LOP3.LUT R10, RZ, R2, RZ, 0x33, !PT ;  /* 0x00000002ff0a7212 */ /* 0x000fe400078e33ff */
[-C--:B------:R-:W-:Y:S01]  /*0a80*/  SHF.R.U32.HI R3, RZ, R14.reuse, R3 ;  /* 0x0000000eff037219 */ /* 0x080fe20000011603 */
[----:B------:R-:W0:Y:S01]  /*0a90*/  LDC R21, c[0x0][0x638] ;  /* 0x00018e00ff157b82 */ /* 0x000e220000000800 */
[----:B------:R-:W-:Y:S01]  /*0aa0*/  SHF.L.U32 R9, R9, R14, RZ ;  /* 0x0000000e09097219 */ /* 0x000fe200000006ff */
[----:B------:R-:W-:-:S06]  /*0ab0*/  IMAD.MOV.U32 R2, RZ, RZ, R22 ;  /* 0x000000ffff027224 */ /* 0x000fcc00078e0016 */
[----:B------:R-:W0:Y:S01]  /*0ac0*/  LDC R20, c[0x0][0x610] ;  /* 0x00018400ff147b82 */ /* 0x000e220000000800 */
[----:B-1-3--:R-:W-:Y:S05]  /*0ad0*/  @!P0 BRA `(.L_x_6) ;  /* 0x0000000000288947 */ /* 0x00afea0003800000 */
[----:B------:R-:W1:Y:S02]  /*0ae0*/  LDC R7, c[0x0][0x64c] ;  /* 0x00019300ff077b82 */ /* 0x000e640000000800 */
[----:B-1----:R-:W-:-:S05]  /*0af0*/  IADD3 R7, P0, R22, R7, RZ ;  /* 0x0000000716077210 */ /* 0x002fca0007f1e0ff */
        /* <DEDUP_REMOVED lines=8> */
.L_x_6:
[----:B----4-:R-:W-:Y:S01]  /*0b80*/  SHF.R.U64 R2, R2, R16, R3 ;  /* 0x0000001002027219 */ /* 0x010fe20000001203 */
[----:B--2---:R-:W-:Y:S01]  /*0b90*/  VIADD R3, R17, 0xffffffff ;  /* 0xffffffff11037836 */ /* 0x004fe20000000000 */
[----:B------:R-:W-:Y:S01]  /*0ba0*/  LOP3.LUT R10, R23, R10, RZ, 0xc0, !PT ;  /* 0x0000000a170a7212 */ /* 0x000fe200078ec0ff */
[----:B------:R-:W-:Y:S01]  /*0bb0*/  IMAD.MOV R11, RZ, RZ, -R11 ;  /* 0x000000ffff0b7224 */ /* 0x000fe200078e0a0b */
[----:B------:R-:W-:Y:S01]  /*0bc0*/  R2UR UR24, R24 ;  /* 0x00000000181872ca */ /* 0x000fe200000e0000 */
[----:B------:R-:W-:Y:S01]  /*0bd0*/  IMAD.MOV R4, RZ, RZ, -R2 ;  /* 0x000000ffff047224 */ /* 0x000fe200078e0a02 */
[----:B------:R-:W-:Y:S01]  /*0be0*/  LOP3.LUT R3, R12, R3, RZ, 0xc0, !PT ;  /* 0x000000030c037212 */ /* 0x000fe200078ec0ff */
[----:B------:R-:W-:Y:S02]  /*0bf0*/  @P3 IMAD R8, R13, R11, R0 ;  /* 0x0000000b0d083224 */ /* 0x000fe400078e0200 */
[----:B------:R-:W-:Y:S02]  /*0c00*/  IMAD R9, R9, R2, R10 ;  /* 0x0000000209097224 */ /* 0x000fe400078e020a */
[----:B0-----:R-:W-:-:S02]  /*0c10*/  IMAD R0, R4, R21, R22 ;  /* 0x0000001504007224 */ /* 0x001fc400078e0216 */
[----:B------:R-:W-:Y:S02]  /*0c20*/  IMAD R8, R9, R20, R8 ;  /* 0x0000001409087224 */ /* 0x000fe400078e0208 */
[----:B------:R-:W-:Y:S02]  /*0c30*/  IMAD R3, R0, R17, R3 ;  /* 0x0000001100037224 */ /* 0x000fe400078e0203 */
[----:B------:R-:W-:-:S03]  /*0c40*/  IMAD.MOV.U32 R4, RZ, RZ, 0x1 ;  /* 0x00000001ff047424 */ /* 0x000fc600078e00ff */
[----:B------:R-:W-:Y:S02]  /*0c50*/  SEL R2, R3, R8, !P3 ;  /* 0x0000000803027207 */ /* 0x000fe40005800000 */
[----:B------:R-:W-:-:S03]  /*0c60*/  SEL R0, R8, R3, !P3 ;  /* 0x0000000308007207 */ /* 0x000fc60005800000 */
[----:B------:R0:W-:Y:S04]  /*0c70*/  STL [R1+0x78], R2 ;  /* 0x0000780201007387 */ /* 0x0001e80000100800 */
[----:B------:R0:W-:Y:S02]  /*0c80*/  STL [R1+0x7c], R0 ;  /* 0x00007c0001007387 */ /* 0x0001e40000100800 */
.L_x_4:
[----:B------:R-:W-:-:S08]  /*0c90*/  NOP ;  /* 0x0000000000007918 */ /* 0x000fd00000000000 */
[----:B------:R-:W1:Y:S02]  /*0ca0*/  USETMAXREG.TRY_ALLOC.CTAPOOL UP0, 0xe8 ;  /* 0x000000e8000079c8 */ /* 0x000e640008000600 */
[----:B-1----:R-:W-:-:S13]  /*0cb0*/  PLOP3.LUT P0, PT, PT, PT, UP0, 0x80, 0x0 ;  /* 0x000000000000781c */ /* 0x002fda0003f0f008 */
[----:B------:R-:W-:Y:S05]  /*0cc0*/  @!P0 BRA `(.L_x_4) ;  /* 0xfffffffc00f08947 */ /* 0x000fea000383ffff */
[----:B------:R-:W-:Y:S01]  /*0cd0*/  ULDC.64 UR4, c[0x0][0x598] ;  /* 0x0001660000047ab9 */ /* 0x000fe20000000a00 */
[----:B------:R-:W-:Y:S01]  /*0ce0*/  ULDC.64 UR20, c[0x0][0x208] ;  /* 0x0000820000147ab9 */ /* 0x000fe20000000a00 */
[----:B------:R-:W-:-:S04]  /*0cf0*/  ISETP.NE.U32.AND P0, PT, RZ, UR4, PT ;  /* 0x00000004ff007c0c */ /* 0x000fc8000bf05070 */
[----:B------:R-:W-:-:S13]  /*0d00*/  ISETP.NE.AND.EX P0, PT, RZ, UR5, PT, P0 ;  /* 0x00000005ff007c0c */ /* 0x000fda000bf05300 */
[----:B------:R-:W-:Y:S05]  /*0d10*/  @!P0 BRA `(.L_x_7) ;  /* 0x0000000000208947 */ /* 0x000fea0003800000 */
[----:B0-----:R-:W0:Y:S02]  /*0d20*/  LDC.64 R2, c[0x0][0x598] ;  /* 0x00016600ff027b82 */ /* 0x001e240000000a00 */
[----:B0-----:R-:W2:Y:S02]  /*0d30*/  LDG.E.64 R2, desc[UR20][R2.64] ;  /* 0x0000001402027981 */ /* 0x001ea4000c1e1b00 */
[----:B--2---:R-:W-:-:S04]  /*0d40*/  ISETP.NE.U32.AND P0, PT, R2, RZ, PT ;  /* 0x000000ff0200720c */ /* 0x004fc80003f05070 */
[----:B------:R-:W-:-:S13]  /*0d50*/  ISETP.NE.AND.EX P0, PT, R3, RZ, PT, P0 ;  /* 0x000000ff0300720c */ /* 0x000fda0003f05300 */
[----:B------:R-:W-:Y:S05]  /*0d60*/  @!P0 BRA `(.L_x_7) ;  /* 0x00000000000c8947 */ /* 0x000fea0003800000 */
[----:B------:R-:W2:Y:S02]  /*0d70*/  LD.E R2, desc[UR20][R2.64] ;  /* 0x0000001402027980 */ /* 0x000ea4000c101900 */
[----:B--2---:R-:W-:Y:S01]  /*0d80*/  R2UR UR22, R2 ;  /* 0x00000000021672ca */ /* 0x004fe200000e0000 */
[----:B------:R-:W-:-:S14]  /*0d90*/  BRA `(.L_x_8) ;  /* 0x0000000000247947 */ /* 0x000fdc0003800000 */
.L_x_7:
[----:B------:R-:W-:Y:S02]  /*0da0*/  ULDC.64 UR4, c[0x0][0x588] ;  /* 0x0001620000047ab9 */ /* 0x000fe40000000a00 */
[----:B------:R-:W-:-:S04]  /*0db0*/  ISETP.NE.U32.AND P0, PT, RZ, UR4, PT ;  /* 0x00000004ff007c0c */ /* 0x000fc8000bf05070 */
[----:B------:R-:W-:-:S13]  /*0dc0*/  ISETP.NE.AND.EX P0, PT, RZ, UR5, PT, P0 ;  /* 0x00000005ff007c0c */ /* 0x000fda000bf05300 */
[----:B------:R-:W-:Y:S05]  /*0dd0*/  @!P0 BRA `(.L_x_9) ;  /* 0x0000000000108947 */ /* 0x000fea0003800000 */
[----:B0-----:R-:W0:Y:S02]  /*0de0*/  LDC.64 R2, c[0x0][0x588] ;  /* 0x00016200ff027b82 */ /* 0x001e240000000a00 */
[----:B0-----:R-:W2:Y:S02]  /*0df0*/  LDG.E R2, desc[UR20][R2.64] ;  /* 0x0000001402027981 */ /* 0x001ea4000c1e1900 */
[----:B--2---:R-:W-:Y:S01]  /*0e00*/  R2UR UR22, R2 ;  /* 0x00000000021672ca */ /* 0x004fe200000e0000 */
[----:B------:R-:W-:-:S14]  /*0e10*/  BRA `(.L_x_8) ;  /* 0x0000000000047947 */ /* 0x000fdc0003800000 */
.L_x_9:
[----:B------:R-:W-:-:S05]  /*0e20*/  ULDC UR22, c[0x0][0x580] ;  /* 0x0001600000167ab9 */ /* 0x000fca0000000800 */
.L_x_8:
[----:B------:R-:W-:Y:S02]  /*0e30*/  ULDC.64 UR4, c[0x0][0x5a0] ;  /* 0x0001680000047ab9 */ /* 0x000fe40000000a00 */
        /* <DEDUP_REMOVED lines=11> */
.L_x_10:
        /* <DEDUP_REMOVED lines=8> */
.L_x_12:
[----:B------:R-:W-:-:S05]  /*0f70*/  ULDC UR23, c[0x0][0x584] ;  /* 0x0001610000177ab9 */ /* 0x000fca0000000800 */
.L_x_11:
[----:B------:R-:W-:-:S13]  /*0f80*/  LOP3.LUT P0, RZ, R4, 0xff, RZ, 0xc0, !PT ;  /* 0x000000ff04ff7812 */ /* 0x000fda000780c0ff */
[----:B------:R-:W-:Y:S05]  /*0f90*/  @!P0 EXIT ;  /* 0x000000000000894d */ /* 0x000fea0003800000 */
[----:B------:R-:W-:Y:S01]  /*0fa0*/  ULDC UR4, c[0x0][0x28c] ;  /* 0x0000a30000047ab9 */ /* 0x000fe20000000800 */
[----:B------:R-:W-:Y:S02]  /*0fb0*/  ULOP3.LUT UR25, UR13, 0x1, URZ, 0xfc, !UPT ;  /* 0x000000010d197892 */ /* 0x000fe4000f8efc3f */
[----:B------:R-:W-:-:S04]  /*0fc0*/  UIADD3 UR4, UR4, 0x7f, URZ ;  /* 0x0000007f04047890 */ /* 0x000fc8000fffe03f */
[----:B------:R-:W-:-:S04]  /*0fd0*/  USHF.R.S32.HI UR5, URZ, 0x1f, UR4 ;  /* 0x0000001f3f057899 */ /* 0x000fc80008011404 */
[----:B------:R-:W-:-:S03]  /*0fe0*/  ULEA.HI UR5, UR5, UR4, URZ, 0x7 ;  /* 0x0000000405057291 */ /* 0x000fc6000f8f383f */
[----:B------:R-:W-:Y:S01]  /*0ff0*/  UMOV UR4, URZ ;  /* 0x0000003f00047c82 */ /* 0x000fe20008000000 */
[----:B------:R-:W-:-:S03]  /*1000*/  USHF.R.S32.HI UR12, URZ, 0x7, UR5 ;  /* 0x000000073f0c7899 */ /* 0x000fc60008011405 */
[----:B------:R-:W-:-:S09]  /*1010*/  UMOV UR5, URZ ;  /* 0x0000003f00057c82 */ /* 0x000fd20008000000 */
.L_x_293:
[----:B0-----:R-:W0:Y:S01]  /*1020*/  S2R R0, SR_TID.X ;  /* 0x0000000000007919 */ /* 0x001e220000002100 */
[----:B-1----:R-:W1:Y:S01]  /*1030*/  S2UR UR11, SR_CgaCtaId ;  /* 0x00000000000b79c3 */ /* 0x002e620000008800 */
[----:B------:R-:W-:Y:S01]  /*1040*/  UMOV UR14, 0x400 ;  /* 0x00000400000e7882 */ /* 0x000fe20000000000 */
[----:B------:R-:W-:Y:S01]  /*1050*/  UMOV UR6, URZ ;  /* 0x0000003f00067c82 */ /* 0x000fe20008000000 */
[----:B------:R-:W-:Y:S01]  /*1060*/  STL [R1+0x6c], RZ ;  /* 0x00006cff01007387 */ /* 0x000fe20000100800 */
[----:B------:R-:W-:Y:S01]  /*1070*/  UMOV UR7, URZ ;  /* 0x0000003f00077c82 */ /* 0x000fe20008000000 */
[----:B------:R-:W-:Y:S01]  /*1080*/  UMOV UR8, URZ ;  /* 0x0000003f00087c82 */ /* 0x000fe20008000000 */
[----:B------:R-:W-:Y:S01]  /*1090*/  UMOV UR16, UR5 ;  /* 0x0000000500107c82 */ /* 0x000fe20008000000 */
[----:B------:R-:W-:Y:S01]  /*10a0*/  STL [R1+0x68], RZ ;  /* 0x000068ff01007387 */ /* 0x000fe20000100800 */
[----:B--2---:R-:W2:Y:S01]  /*10b0*/  LDC R2, c[0x0][0x28c] ;  /* 0x0000a300ff027b82 */ /* 0x004ea20000000800 */
[----:B------:R-:W-:Y:S01]  /*10c0*/  UMOV UR17, UR4 ;  /* 0x0000000400117c82 */ /* 0x000fe20008000000 */
[----:B------:R-:W-:Y:S01]  /*10d0*/  CS2R R4, SRZ ;  /* 0x0000000000047805 */ /* 0x000fe2000001ff00 */
[----:B------:R-:W-:Y:S01]  /*10e0*/  STL [R1+0x64], RZ ;  /* 0x000064ff01007387 */ /* 0x000fe20000100800 */
[----:B------:R-:W-:-:S02]  /*10f0*/  CS2R R6, SRZ ;  /* 0x0000000000067805 */ /* 0x000fc4000001ff00 */
[----:B------:R-:W-:Y:S02]  /*1100*/  CS2R R8, SRZ ;  /* 0x0000000000087805 */ /* 0x000fe4000001ff00 */
[----:B------:R-:W-:Y:S01]  /*1110*/  CS2R R10, SRZ ;  /* 0x00000000000a7805 */ /* 0x000fe2000001ff00 */
[----:B------:R-:W-:Y:S01]  /*1120*/  STL [R1+0x60], RZ ;  /* 0x000060ff01007387 */ /* 0x000fe20000100800 */
[----:B------:R-:W-:Y:S02]  /*1130*/  CS2R R12, SRZ ;  /* 0x00000000000c7805 */ /* 0x000fe4000001ff00 */
[----:B------:R-:W-:Y:S02]  /*1140*/  CS2R R14, SRZ ;  /* 0x00000000000e7805 */ /* 0x000fe4000001ff00 */
[----:B------:R-:W-:Y:S01]  /*1150*/  CS2R R16, SRZ ;  /* 0x0000000000107805 */ /* 0x000fe2000001ff00 */
[----:B------:R-:W-:Y:S01]  /*1160*/  STL [R1+0x5c], RZ ;  /* 0x00005cff01007387 */ /* 0x000fe20000100800 */
[----:B------:R-:W-:-:S02]  /*1170*/  CS2R R18, SRZ ;  /* 0x0000000000127805 */ /* 0x000fc4000001ff00 */
[----:B------:R-:W-:Y:S02]  /*1180*/  CS2R R20, SRZ ;  /* 0x0000000000147805 */ /* 0x000fe4000001ff00 */
[----:B------:R-:W-:Y:S01]  /*1190*/  CS2R R22, SRZ ;  /* 0x0000000000167805 */ /* 0x000fe2000001ff00 */
[----:B------:R-:W-:Y:S01]  /*11a0*/  STL [R1+0x58], RZ ;  /* 0x000058ff01007387 */ /* 0x000fe20000100800 */
[----:B-1----:R-:W-:Y:S01]  /*11b0*/  ULEA UR14, UR11, UR14, 0x18 ;  /* 0x0000000e0b0e7291 */ /* 0x002fe2000f8ec03f */
[----:B------:R-:W-:Y:S02]  /*11c0*/  CS2R R152, SRZ ;  /* 0x0000000000987805 */ /* 0x000fe4000001ff00 */
[----:B------:R-:W-:Y:S01]  /*11d0*/  CS2R R154, SRZ ;  /* 0x00000000009a7805 */ /* 0x000fe2000001ff00 */
[----:B------:R-:W-:Y:S01]  /*11e0*/  STL [R1+0x54], RZ ;  /* 0x000054ff01007387 */ /* 0x000fe20000100800 */
[----:B------:R-:W-:Y:S02]  /*11f0*/  CS2R R156, SRZ ;  /* 0x00000000009c7805 */ /* 0x000fe4000001ff00 */
[----:B------:R-:W-:-:S02]  /*1200*/  CS2R R158, SRZ ;  /* 0x00000000009e7805 */ /* 0x000fc4000001ff00 */
[----:B------:R-:W-:Y:S02]  /*1210*/  CS2R R160, SRZ ;  /* 0x0000000000a07805 */ /* 0x000fe4000001ff00 */
[----:B0-----:R-:W-:Y:S01]  /*1220*/  LOP3.LUT R0, R0, 0x80, RZ, 0xc0, !PT ;  /* 0x0000008000007812 */ /* 0x001fe200078ec0ff */
[----:B------:R-:W-:Y:S01]  /*1230*/  STL [R1+0x50], RZ ;  /* 0x000050ff01007387 */ /* 0x000fe20000100800 */
[----:B--2---:R-:W-:Y:S02]  /*1240*/  ISETP.GE.AND P0, PT, R2, 0x1, PT ;  /* 0x000000010200780c */ /* 0x004fe40003f06270 */
[----:B------:R-:W-:Y:S02]  /*1250*/  CS2R R2, SRZ ;  /* 0x0000000000027805 */ /* 0x000fe4000001ff00 */
[----:B------:R-:W-:Y:S01]  /*1260*/  SHF.R.U32.HI R0, RZ, 0x7, R0 ;  /* 0x00000007ff007819 */ /* 0x000fe20000011600 */
        /* <DEDUP_REMOVED lines=8> */
[----:B------:R-:W0:Y:S01]  /*12f0*/  SHFL.IDX PT, R0, R0, RZ, 0x1f ;  /* 0x00001fff00007589 */ /* 0x000e2200000e0000 */
[----:B------:R-:W-:-:S02]  /*1300*/  CS2R R174, SRZ ;  /* 0x0000000000ae7805 */ /* 0x000fc4000001ff00 */
[----:B------:R-:W-:Y:S02]  /*1310*/  CS2R R176, SRZ ;  /* 0x0000000000b07805 */ /* 0x000fe4000001ff00 */
[----:B------:R-:W-:Y:S01]  /*1320*/  CS2R R178, SRZ ;  /* 0x0000000000b27805 */ /* 0x000fe2000001ff00 */
[----:B------:R1:W-:Y:S01]  /*1330*/  STL [R1+0x44], RZ ;  /* 0x000044ff01007387 */ /* 0x0003e20000100800 */
[----:B------:R-:W-:Y:S02]  /*1340*/  CS2R R180, SRZ ;  /* 0x0000000000b47805 */ /* 0x000fe4000001ff00 */
[----:B------:R-:W-:Y:S02]  /*1350*/  CS2R R182, SRZ ;  /* 0x0000000000b67805 */ /* 0x000fe4000001ff00 */
[----:B------:R-:W-:Y:S01]  /*1360*/  CS2R R184, SRZ ;  /* 0x0000000000b87805 */ /* 0x000fe2000001ff00 */
[----:B------:R1:W-:Y:S01]  /*1370*/  STL [R1+0x40], RZ ;  /* 0x000040ff01007387 */ /* 0x0003e20000100800 */
        /* <DEDUP_REMOVED lines=14> */
[----:B------:R-:W-:Y:S02]  /*1460*/  CS2R R208, SRZ ;  /* 0x0000000000d07805 */ /* 0x000fe4000001ff00 */
[----:B0-----:R-:W-:Y:S01]  /*1470*/  R2UR UR9, R0 ;  /* 0x00000000000972ca */ /* 0x001fe200000e0000 */
[----:B------:R1:W-:Y:S01]  /*1480*/  STL [R1+0x30], RZ ;  /* 0x000030ff01007387 */ /* 0x0003e20000100800 */
[----:B------:R-:W-:Y:S01]  /*1490*/  IMAD.MOV.U32 R0, RZ, RZ, RZ ;  /* 0x000000ffff007224 */ /* 0x000fe200078e00ff */
[----:B------:R-:W-:-:S02]  /*14a0*/  CS2R R210, SRZ ;  /* 0x0000000000d27805 */ /* 0x000fc4000001ff00 */
[----:B------:R-:W-:Y:S01]  /*14b0*/  CS2R R212, SRZ ;  /* 0x0000000000d47805 */ /* 0x000fe2000001ff00 */
[----:B------:R1:W-:Y:S01]  /*14c0*/  STL [R1+0x2c], RZ ;  /* 0x00002cff01007387 */ /* 0x0003e20000100800 */
[----:B------:R-:W-:Y:S02]  /*14d0*/  CS2R R214, SRZ ;  /* 0x0000000000d67805 */ /* 0x000fe4000001ff00 */
[----:B------:R-:W-:Y:S02]  /*14e0*/  CS2R R216, SRZ ;  /* 0x0000000000d87805 */ /* 0x000fe4000001ff00 */
[----:B------:R-:W-:Y:S01]  /*14f0*/  CS2R R218, SRZ ;  /* 0x0000000000da7805 */ /* 0x000fe2000001ff00 */
[----:B------:R1:W-:Y:S01]  /*1500*/  STL [R1+0x28], RZ ;  /* 0x000028ff01007387 */ /* 0x0003e20000100800 */
[----:B------:R-:W-:Y:S02]  /*1510*/  CS2R R220, SRZ ;  /* 0x0000000000dc7805 */ /* 0x000fe4000001ff00 */
[----:B------:R-:W-:-:S02]  /*1520*/  CS2R R222, SRZ ;  /* 0x0000000000de7805 */ /* 0x000fc4000001ff00 */
[----:B------:R-:W-:Y:S01]  /*1530*/  CS2R R224, SRZ ;  /* 0x0000000000e07805 */ /* 0x000fe2000001ff00 */
[----:B------:R1:W-:Y:S01]  /*1540*/  STL [R1+0x24], RZ ;  /* 0x000024ff01007387 */ /* 0x0003e20000100800 */
[----:B------:R-:W-:Y:S01]  /*1550*/  ULEA.HI UR10, UR9, UR9, URZ, 0x1 ;  /* 0x00000009090a7291 */ /* 0x000fe2000f8f083f */
[----:B------:R-:W-:Y:S01]  /*1560*/  CS2R R226, SRZ ;  /* 0x0000000000e27805 */ /* 0x000fe2000001ff00 */
[----:B------:R-:W-:Y:S01]  /*1570*/  IMAD.MOV.U32 R228, RZ, RZ, RZ ;  /* 0x000000ffffe47224 */ /* 0x000fe200078e00ff */
[----:B------:R1:W-:Y:S01]  /*1580*/  STL [R1+0x20], RZ ;  /* 0x000020ff01007387 */ /* 0x0003e20000100800 */
[----:B------:R-:W-:Y:S01]  /*1590*/  ULOP3.LUT UR10, UR10, 0x7fffe, URZ, 0xc0, !UPT ;  /* 0x0007fffe0a0a7892 */ /* 0x000fe2000f8ec03f */
[----:B------:R-:W-:Y:S02]  /*15a0*/  CS2R R24, SRZ ;  /* 0x0000000000187805 */ /* 0x000fe4000001ff00 */
[----:B------:R-:W-:Y:S01]  /*15b0*/  CS2R R26, SRZ ;  /* 0x00000000001a7805 */ /* 0x000fe2000001ff00 */
[----:B------:R1:W-:Y:S01]  /*15c0*/  STL [R1+0x1c], RZ ;  /* 0x00001cff01007387 */ /* 0x0003e20000100800 */
[----:B------:R-:W-:Y:S01]  /*15d0*/  UIADD3 UR10, UR9, -UR10, URZ ;  /* 0x8000000a090a7290 */ /* 0x000fe2000fffe03f */
[----:B------:R-:W-:-:S02]  /*15e0*/  CS2R R28, SRZ ;  /* 0x00000000001c7805 */ /* 0x000fc4000001ff00 */
[----:B---34-:R-:W-:Y:S01]  /*15f0*/  CS2R R30, SRZ ;  /* 0x00000000001e7805 */ /* 0x018fe2000001ff00 */
[----:B------:R1:W-:Y:S01]  /*1600*/  STL [R1+0x18], RZ ;  /* 0x000018ff01007387 */ /* 0x0003e20000100800 */
[----:B------:R-:W-:Y:S01]  /*1610*/  ULEA UR10, UR10, UR14, 0xd ;  /* 0x0000000e0a0a7291 */ /* 0x000fe2000f8e683f */
[----:B------:R-:W-:Y:S02]  /*1620*/  CS2R R32, SRZ ;  /* 0x0000000000207805 */ /* 0x000fe4000001ff00 */
[----:B------:R-:W-:Y:S01]  /*1630*/  CS2R R34, SRZ ;  /* 0x0000000000227805 */ /* 0x000fe2000001ff00 */
[----:B------:R1:W-:Y:S01]  /*1640*/  STL [R1+0x14], RZ ;  /* 0x000014ff01007387 */ /* 0x0003e20000100800 */
[----:B------:R-:W-:Y:S01]  /*1650*/  UIADD3 UR10, UR10, 0x100, URZ ;  /* 0x000001000a0a7890 */ /* 0x000fe2000fffe03f */
[----:B------:R-:W-:Y:S02]  /*1660*/  CS2R R36, SRZ ;  /* 0x0000000000247805 */ /* 0x000fe4000001ff00 */
[----:B------:R-:W-:Y:S01]  /*1670*/  CS2R R38, SRZ ;  /* 0x0000000000267805 */ /* 0x000fe2000001ff00 */
[----:B------:R1:W-:Y:S01]  /*1680*/  STL [R1+0x10], RZ ;  /* 0x000010ff01007387 */ /* 0x0003e20000100800 */
[----:B------:R-:W-:Y:S01]  /*1690*/  USHF.R.U32.HI UR10, URZ, 0x4, UR10 ;  /* 0x000000043f0a7899 */ /* 0x000fe2000801160a */
[----:B------:R-:W-:-:S02]  /*16a0*/  CS2R R40, SRZ ;  /* 0x0000000000287805 */ /* 0x000fc4000001ff00 */
[----:B------:R-:W-:Y:S01]  /*16b0*/  CS2R R42, SRZ ;  /* 0x00000000002a7805 */ /* 0x000fe2000001ff00 */
[----:B------:R1:W-:Y:S01]  /*16c0*/  STL [R1+0xc], RZ ;  /* 0x00000cff01007387 */ /* 0x0003e20000100800 */
[----:B------:R-:W-:Y:S01]  /*16d0*/  ULOP3.LUT UR15, UR10, 0x3fff, URZ, 0xc0, !UPT ;  /* 0x00003fff0a0f7892 */ /* 0x000fe2000f8ec03f */
        /* <DEDUP_REMOVED lines=10> */
[----:B------:R1:W-:Y:S01]  /*1780*/  STL [R1], RZ ;  /* 0x000000ff01007387 */ /* 0x0003e20000100800 */
[----:B------:R-:W-:Y:S02]  /*1790*/  CS2R R60, SRZ ;  /* 0x00000000003c7805 */ /* 0x000fe4000001ff00 */
[----:B------:R-:W-:Y:S02]  /*17a0*/  CS2R R62, SRZ ;  /* 0x00000000003e7805 */ /* 0x000fe4000001ff00 */
[----:B------:R-:W-:Y:S02]  /*17b0*/  CS2R R64, SRZ ;  /* 0x0000000000407805 */ /* 0x000fe4000001ff00 */
[----:B------:R-:W-:-:S02]  /*17c0*/  CS2R R66, SRZ ;  /* 0x0000000000427805 */ /* 0x000fc4000001ff00 */
[----:B------:R-:W-:Y:S02]  /*17d0*/  CS2R R68, SRZ ;  /* 0x0000000000447805 */ /* 0x000fe4000001ff00 */
[----:B------:R-:W-:Y:S02]  /*17e0*/  CS2R R70, SRZ ;  /* 0x0000000000467805 */ /* 0x000fe4000001ff00 */
        /* <DEDUP_REMOVED lines=39> */
[----:B------:R-:W-:Y:S01]  /*1a60*/  CS2R R150, SRZ ;  /* 0x0000000000967805 */ /* 0x000fe2000001ff00 */
[----:B-1----:R-:W-:Y:S06]  /*1a70*/  @!P0 BRA `(.L_x_13) ;  /* 0x0000001000948947 */ /* 0x002fec0003800000 */
[----:B------:R-:W-:-:S06]  /*1a80*/  UISETP.NE.AND UP0, UPT, UR25, 0x3, UPT ;  /* 0x000000031900788c */ /* 0x000fcc000bf05270 */
[----:B------:R-:W-:-:S13]  /*1a90*/  PLOP3.LUT P1, PT, PT, PT, UP0, 0x80, 0x0 ;  /* 0x000000000000781c */ /* 0x000fda0003f2f008 */
[----:B------:R-:W-:Y:S05]  /*1aa0*/  @!P1 BRA `(.L_x_14) ;  /* 0x0000000000049947 */ /* 0x000fea0003800000 */
[----:B------:R-:W-:Y:S01]  /*1ab0*/  BPT.TRAP 0x1 ;  /* 0x000000040000795c */ /* 0x000fe20000300000 */
.L_x_14:
[----:B------:R-:W-:Y:S01]  /*1ac0*/  ULEA UR6, UR5, UR14, 0x3 ;  /* 0x0000000e05067291 */ /* 0x000fe2000f8e183f */
[----:B------:R-:W-:-:S05]  /*1ad0*/  IMAD.U32 R0, RZ, RZ, UR4 ;  /* 0x00000004ff007e24 */ /* 0x000fca000f8e00ff */
[----:B------:R-:W-:-:S04]  /*1ae0*/  SHF.L.U32 R0, R0, 0x1f, RZ ;  /* 0x0000001f00007819 */ /* 0x000fc800000006ff */
[----:B------:R0:W1:Y:S01]  /*1af0*/  SYNCS.PHASECHK.TRANS64.TRYWAIT P0, [UR6], R0 ;  /* 0x00000000ff0075a7 */ /* 0x0000620008000146 */
[----:B------:R-:W-:Y:S05]  /*1b00*/  @!P1 BRA `(.L_x_15) ;  /* 0x0000000000049947 */ /* 0x000fea0003800000 */
[----:B------:R-:W-:Y:S01]  /*1b10*/  BPT.TRAP 0x1 ;  /* 0x000000040000795c */ /* 0x000fe20000300000 */
.L_x_15:
[----:B-1----:R-:W-:Y:S05]  /*1b20*/  @P0 BRA `(.L_x_16) ;  /* 0x0000000000080947 */ /* 0x002fea0003800000 */
[----:B------:R-:W1:Y:S02]  /*1b30*/  SYNCS.PHASECHK.TRANS64.TRYWAIT P0, [UR6], R0 ;  /* 0x00000000ff0075a7 */ /* 0x000e640008000146 */
[----:B-1----:R-:W-:Y:S05]  /*1b40*/  @!P0 BRA `(.L_x_17) ;  /* 0x000000e400448947 */ /* 0x002fea0003800000 */
.L_x_16:
[----:B------:R-:W-:Y:S01]  /*1b50*/  UIADD3 UR6, UR14, 0x10100, URZ ;  /* 0x000101000e067890 */ /* 0x000fe2000fffe03f */
[----:B------:R-:W-:Y:S01]  /*1b60*/  WARPGROUP.ARRIVE ;  /* 0x00000000000079c5 */ /* 0x000fe20000000000 */
[----:B------:R-:W-:Y:S01]  /*1b70*/  ULOP3.LUT UR8, UR15, 0x10000, URZ, 0xfc, !UPT ;  /* 0x000100000f087892 */ /* 0x000fe2000f8efc3f */
[----:B------:R2:W-:Y:S01]  /*1b80*/  STL [R1+0x6c], RZ ;  /* 0x00006cff01007387 */ /* 0x0005e20000100800 */
[----:B------:R-:W-:Y:S01]  /*1b90*/  USHF.R.U32.HI UR6, URZ, 0x4, UR6 ;  /* 0x000000043f067899 */ /* 0x000fe20008011606 */
[----:B01----:R-:W-:Y:S01]  /*1ba0*/  IMAD.MOV.U32 R0, RZ, RZ, RZ ;  /* 0x000000ffff007224 */ /* 0x003fe200078e00ff */
[----:B------:R-:W-:Y:S01]  /*1bb0*/  UMOV UR9, 0x40000040 ;  /* 0x4000004000097882 */ /* 0x000fe20000000000 */
[----:B------:R-:W-:Y:S01]  /*1bc0*/  UMOV UR11, 0x40000040 ;  /* 0x40000040000b7882 */ /* 0x000fe20000000000 */
[----:B------:R-:W-:Y:S01]  /*1bd0*/  ULOP3.LUT UR6, UR6, 0x3fff, URZ, 0xc0, !UPT ;  /* 0x00003fff06067892 */ /* 0x000fe2000f8ec03f */
[----:B------:R2:W-:Y:S01]  /*1be0*/  STL [R1+0x68], RZ ;  /* 0x000068ff01007387 */ /* 0x0005e20000100800 */
[----:B------:R-:W-:-:S02]  /*1bf0*/  CS2R R2, SRZ ;  /* 0x0000000000027805 */ /* 0x000fc4000001ff00 */
[----:B------:R-:W-:Y:S01]  /*1c00*/  CS2R R4, SRZ ;  /* 0x0000000000047805 */ /* 0x000fe2000001ff00 */
[----:B------:R-:W-:Y:S01]  /*1c10*/  ULOP3.LUT UR7, UR6, 0x10000, URZ, 0xfc, !UPT ;  /* 0x0001000006077892 */ /* 0x000fe2000f8efc3f */
[----:B------:R2:W-:Y:S01]  /*1c20*/  STL [R1+0x64], RZ ;  /* 0x000064ff01007387 */ /* 0x0005e20000100800 */
[----:B------:R-:W-:Y:S01]  /*1c30*/  ULEA UR6, UR5, UR8, 0xa ;  /* 0x0000000805067291 */ /* 0x000fe2000f8e503f */
[----:B------:R-:W-:Y:S01]  /*1c40*/  CS2R R6, SRZ ;  /* 0x0000000000067805 */ /* 0x000fe2000001ff00 */
[----:B------:R-:W-:Y:S01]  /*1c50*/  ULEA UR7, UR5, UR7, 0xb ;  /* 0x0000000705077291 */ /* 0x000fe2000f8e583f */
[----:B------:R2:W-:Y:S01]  /*1c60*/  STL [R1+0x60], RZ ;  /* 0x000060ff01007387 */ /* 0x0005e20000100800 */
[----:B------:R-:W-:Y:S02]  /*1c70*/  CS2R R8, SRZ ;  /* 0x0000000000087805 */ /* 0x000fe4000001ff00 */
[----:B------:R-:W-:Y:S02]  /*1c80*/  CS2R R10, SRZ ;  /* 0x00000000000a7805 */ /* 0x000fe4000001ff00 */
[----:B------:R-:W-:Y:S01]  /*1c90*/  CS2R R12, SRZ ;  /* 0x00000000000c7805 */ /* 0x000fe2000001ff00 */
[----:B------:R-:W-:Y:S01]  /*1ca0*/  UMOV UR8, UR6 ;  /* 0x0000000600087c82 */ /* 0x000fe20008000000 */
[----:B------:R2:W-:Y:S01]  /*1cb0*/  STL [R1+0x5c], RZ ;  /* 0x00005cff01007387 */ /* 0x0005e20000100800 */
[----:B------:R-:W-:Y:S01]  /*1cc0*/  UMOV UR10, UR7 ;  /* 0x00000007000a7c82 */ /* 0x000fe20008000000 */
[----:B------:R-:W-:Y:S01]  /*1cd0*/  CS2R R14, SRZ ;  /* 0x00000000000e7805 */ /* 0x000fe2000001ff00 */
[----:B------:R-:W-:Y:S01]  /*1ce0*/  QGMMA.64x256x32.F32.E5M2.E5M2 R24, gdesc[UR8], RZ, !UPT ;  /* 0x03e00000081879f3 */ /* 0x000fe2000c7038ff */
[----:B------:R-:W-:Y:S01]  /*1cf0*/  UIADD3 UR8, UR6, 0x2, URZ ;  /* 0x0000000206087890 */ /* 0x000fe2000fffe03f */
[----:B------:R2:W-:Y:S01]  /*1d00*/  STL [R1+0x58], RZ ;  /* 0x000058ff01007387 */ /* 0x0005e20000100800 */
[----:B------:R-:W-:Y:S01]  /*1d10*/  UIADD3 UR10, UR7, 0x2, URZ ;  /* 0x00000002070a7890 */ /* 0x000fe2000fffe03f */
[----:B------:R-:W-:Y:S01]  /*1d20*/  CS2R R16, SRZ ;  /* 0x0000000000107805 */ /* 0x000fe2000001ff00 */
[----:B------:R-:W-:Y:S01]  /*1d30*/  UMOV UR9, 0x40000040 ;  /* 0x4000004000097882 */ /* 0x000fe20000000000 */
[----:B------:R-:W-:Y:S01]  /*1d40*/  UMOV UR11, 0x40000040 ;  /* 0x40000040000b7882 */ /* 0x000fe20000000000 */
        /* <DEDUP_REMOVED lines=54> */
[----:B------:R-:W-:Y:S01]  /*20b0*/  CS2R R226, SRZ ;  /* 0x0000000000e27805 */ /* 0x000fe2000001ff00 */
[----:B------:R-:W-:Y:S01]  /*20c0*/  IMAD.MOV.U32 R228, RZ, RZ, RZ ;  /* 0x000000ffffe47224 */ /* 0x000fe200078e00ff */
[----:B------:R2:W-:Y:S04]  /*20d0*/  STL [R1+0x1c], RZ ;  /* 0x00001cff01007387 */ /* 0x0005e80000100800 */
[----:B------:R2:W-:Y:S04]  /*20e0*/  STL [R1+0x18], RZ ;  /* 0x000018ff01007387 */ /* 0x0005e80000100800 */
[----:B------:R2:W-:Y:S04]  /*20f0*/  STL [R1+0x14], RZ ;  /* 0x000014ff01007387 */ /* 0x0005e80000100800 */
[----:B------:R2:W-:Y:S04]  /*2100*/  STL [R1+0x10], RZ ;  /* 0x000010ff01007387 */ /* 0x0005e80000100800 */
[----:B------:R2:W-:Y:S04]  /*2110*/  STL [R1+0xc], RZ ;  /* 0x00000cff01007387 */ /* 0x0005e80000100800 */
[----:B------:R2:W-:Y:S04]  /*2120*/  STL [R1+0x8], RZ ;  /* 0x000008ff01007387 */ /* 0x0005e80000100800 */
[----:B------:R2:W-:Y:S04]  /*2130*/  STL [R1+0x4], RZ ;  /* 0x000004ff01007387 */ /* 0x0005e80000100800 */
[----:B------:R2:W-:Y:S01]  /*2140*/  STL [R1], RZ ;  /* 0x000000ff01007387 */ /* 0x0005e20000100800 */
[----:B------:R-:W-:Y:S01]  /*2150*/  QGMMA.64x256x32.F32.E5M2.E5M2 R24, gdesc[UR8], R24 ;  /* 0x03e00000081879f3 */ /* 0x000fe20008703818 */
[----:B------:R-:W-:-:S02]  /*2160*/  UIADD3 UR8, UR6, 0x4, URZ ;  /* 0x0000000406087890 */ /* 0x000fc4000fffe03f */
[----:B------:R-:W-:Y:S01]  /*2170*/  UIADD3 UR10, UR7, 0x4, URZ ;  /* 0x00000004070a7890 */ /* 0x000fe2000fffe03f */
[----:B------:R-:W-:Y:S01]  /*2180*/  UMOV UR9, 0x40000040 ;  /* 0x4000004000097882 */ /* 0x000fe20000000000 */
[----:B------:R-:W-:-:S15]  /*2190*/  UMOV UR11, 0x40000040 ;  /* 0x40000040000b7882 */ /* 0x000fde0000000000 */
[----:B------:R-:W-:-:S08]  /*21a0*/  NOP ;  /* 0x0000000000007918 */ /* 0x000fd00000000000 */
[----:B------:R-:W-:Y:S01]  /*21b0*/  QGMMA.64x256x32.F32.E5M2.E5M2 R24, gdesc[UR8], R24 ;  /* 0x03e00000081879f3 */ /* 0x000fe20008703818 */
[----:B------:R-:W-:Y:S02]  /*21c0*/  UIADD3 UR10, UR7, 0x6, URZ ;  /* 0x00000006070a7890 */ /* 0x000fe4000fffe03f */
[----:B------:R-:W-:Y:S01]  /*21d0*/  UIADD3 UR8, UR6, 0x6, URZ ;  /* 0x0000000606087890 */ /* 0x000fe2000fffe03f */
[----:B------:R-:W-:Y:S01]  /*21e0*/  ULDC UR7, c[0x0][0x50c] ;  /* 0x0001430000077ab9 */ /* 0x000fe20000000800 */
[----:B------:R-:W-:Y:S01]  /*21f0*/  UMOV UR9, 0x40000040 ;  /* 0x4000004000097882 */ /* 0x000fe20000000000 */
[----:B------:R-:W-:Y:S01]  /*2200*/  UISETP.NE.AND UP0, UPT, UR7, 0x4, UPT ;  /* 0x000000040700788c */ /* 0x000fe2000bf05270 */
[----:B------:R-:W-:Y:S01]  /*2210*/  UMOV UR11, 0x40000040 ;  /* 0x40000040000b7882 */ /* 0x000fe20000000000 */
[----:B------:R-:W-:Y:S02]  /*2220*/  UMOV UR6, 0x4 ;  /* 0x0000000400067882 */ /* 0x000fe40000000000 */
[----:B------:R-:W-:-:S06]  /*2230*/  USEL UR7, URZ, 0x1, UP0 ;  /* 0x000000013f077887 */ /* 0x000fcc0008000000 */
[----:B------:R-:W-:-:S12]  /*2240*/  ISETP.NE.AND P0, PT, RZ, UR7, PT ;  /* 0x00000007ff007c0c */ /* 0x000fd8000bf05270 */
[----:B------:R-:W-:Y:S01]  /*2250*/  QGMMA.64x256x32.F32.E5M2.E5M2 R24, gdesc[UR8], R24, gsb0 ;  /* 0x03e00000081879f3 */ /* 0x000fe20008003818 */
[----:B--2---:R-:W-:Y:S05]  /*2260*/  @!P0 BRA `(.L_x_18) ;  /* 0x0000000800808947 */ /* 0x004fea0003800000 */
[----:B------:R-:W-:Y:S02]  /*2270*/  WARPGROUP.DEPBAR.LE gsb0, 0x0 ;  /* 0x00008000000079c5 */ /* 0x000fe40000010000 */
[----:B------:R-:W-:-:S01]  /*2280*/  FADD R227, RZ, R25 ;  /* 0x00000019ffe37221 */ /* 0x000fc20000000000 */
[----:B------:R-:W-:Y:S01]  /*2290*/  FADD R228, RZ, R24 ;  /* 0x00000018ffe47221 */ /* 0x000fe20000000000 */
[----:B------:R-:W-:-:S01]  /*22a0*/  FADD R226, RZ, R26 ;  /* 0x0000001affe27221 */ /* 0x000fc20000000000 */
[----:B------:R-:W-:Y:S01]  /*22b0*/  FADD R225, RZ, R27 ;  /* 0x0000001bffe17221 */ /* 0x000fe20000000000 */
[----:B------:R-:W-:-:S01]  /*22c0*/  FADD R224, RZ, R28 ;  /* 0x0000001cffe07221 */ /* 0x000fc20000000000 */
[----:B------:R0:W-:Y:S01]  /*22d0*/  STL [R1+0x80], R227 ;  /* 0x000080e301007387 */ /* 0x0001e20000100800 */
[----:B------:R-:W-:-:S01]  /*22e0*/  FADD R223, RZ, R29 ;  /* 0x0000001dffdf7221 */ /* 0x000fc20000000000 */
[----:B------:R-:W-:Y:S01]  /*22f0*/  FADD R222, RZ, R30 ;  /* 0x0000001effde7221 */ /* 0x000fe20000000000 */
[----:B------:R-:W-:-:S01]  /*2300*/  FADD R221, RZ, R31 ;  /* 0x0000001fffdd7221 */ /* 0x000fc20000000000 */
[----:B------:R-:W-:Y:S01]  /*2310*/  FADD R220, RZ, R32 ;  /* 0x00000020ffdc7221 */ /* 0x000fe20000000000 */
[----:B------:R-:W-:-:S01]  /*2320*/  FADD R219, RZ, R33 ;  /* 0x00000021ffdb7221 */ /* 0x000fc20000000000 */
[----:B------:R-:W-:Y:S01]  /*2330*/  FADD R218, RZ, R34 ;  /* 0x00000022ffda7221 */ /* 0x000fe20000000000 */
[----:B------:R-:W-:-:S01]  /*2340*/  FADD R217, RZ, R35 ;  /* 0x00000023ffd97221 */ /* 0x000fc20000000000 */
[----:B------:R-:W-:Y:S01]  /*2350*/  FADD R216, RZ, R36 ;  /* 0x00000024ffd87221 */ /* 0x000fe20000000000 */
[----:B------:R-:W-:-:S01]  /*2360*/  FADD R215, RZ, R37 ;  /* 0x00000025ffd77221 */ /* 0x000fc20000000000 */
[----:B0-----:R-:W-:Y:S01]  /*2370*/  FADD R227, RZ, R124 ;  /* 0x0000007cffe37221 */ /* 0x001fe20000000000 */
[----:B------:R-:W-:-:S01]  /*2380*/  FADD R214, RZ, R38 ;  /* 0x00000026ffd67221 */ /* 0x000fc20000000000 */
[----:B------:R-:W-:Y:S01]  /*2390*/  FADD R213, RZ, R39 ;  /* 0x00000027ffd57221 */ /* 0x000fe20000000000 */
[----:B------:R-:W-:-:S01]  /*23a0*/  FADD R212, RZ, R40 ;  /* 0x00000028ffd47221 */ /* 0x000fc20000000000 */
[----:B------:R-:W-:Y:S01]  /*23b0*/  FADD R211, RZ, R41 ;  /* 0x00000029ffd37221 */ /* 0x000fe20000000000 */
[----:B------:R0:W-:Y:S01]  /*23c0*/  STL [R1], R227 ;  /* 0x000000e301007387 */ /* 0x0001e20000100800 */
        /* <DEDUP_REMOVED lines=94> */
[----:B0-----:R-:W-:-:S05]  /*29b0*/  FADD R227, RZ, R131 ;  /* 0x00000083ffe37221 */ /* 0x001fca0000000000 */
[----:B------:R0:W-:Y:S02]  /*29c0*/  STL [R1+0x1c], R227 ;  /* 0x00001ce301007387 */ /* 0x0001e40000100800 */
        /* <DEDUP_REMOVED lines=39> */
[----:B------:R0:W-:Y:S04]  /*2c40*/  STL [R1+0x6c], R227 ;  /* 0x00006ce301007387 */ /* 0x0001e80000100800 */
[----:B0-----:R0:W5:Y:S01]  /*2c50*/  LDL.LU R227, [R1+0x80] ;  /* 0x0000800001e37983 */ /* 0x0011620000300800 */
[----:B------:R-:W-:-:S05]  /*2c60*/  UMOV UR6, URZ ;  /* 0x0000003f00067c82 */ /* 0x000fca0008000000 */
.L_x_18:
[----:B------:R-:W-:Y:S01]  /*2c70*/  UIADD3 UR16, UR5, 0x1, URZ ;  /* 0x0000000105107890 */ /* 0x000fe2000fffe03f */
[----:B------:R-:W-:-:S03]  /*2c80*/  UMOV UR8, 0x1 ;  /* 0x0000000100087882 */ /* 0x000fc60000000000 */
[----:B------:R-:W-:-:S04]  /*2c90*/  UISETP.NE.AND UP0, UPT, UR16, 0x4, UPT ;  /* 0x000000041000788c */ /* 0x000fc8000bf05270 */
[----:B------:R-:W-:Y:S02]  /*2ca0*/  USEL UR17, URZ, 0x1, UP0 ;  /* 0x000000013f117887 */ /* 0x000fe40008000000 */
[----:B------:R-:W-:Y:S02]  /*2cb0*/  USEL UR16, UR16, URZ, UP0 ;  /* 0x0000003f10107287 */ /* 0x000fe40008000000 */
[----:B------:R-:W-:-:S12]  /*2cc0*/  ULOP3.LUT UR17, UR4, UR17, URZ, 0x3c, !UPT ;  /* 0x0000001104117292 */ /* 0x000fd8000f8e3c3f */
.L_x_13:
[----:B------:R-:W-:-:S04]  /*2cd0*/  UISETP.LT.AND UP0, UPT, UR12, 0x1, UPT ;  /* 0x000000010c00788c */ /* 0x000fc8000bf01270 */
[----:B------:R-:W-:-:S04]  /*2ce0*/  USEL UR9, UR12, 0x1, UP0 ;  /* 0x000000010c097887 */ /* 0x000fc80008000000 */
[----:B------:R-:W-:-:S04]  /*2cf0*/  UIADD3 UR19, UR12, -UR9, URZ ;  /* 0x800000090c137290 */ /* 0x000fc8000fffe03f */
[----:B------:R-:W-:-:S06]  /*2d00*/  UISETP.GE.AND UP0, UPT, UR19, 0x1, UPT ;  /* 0x000000011300788c */ /* 0x000fcc000bf06270 */
[----:B------:R-:W-:-:S13]  /*2d10*/  PLOP3.LUT P0, PT, PT, PT, UP0, 0x80, 0x0 ;  /* 0x000000000000781c */ /* 0x000fda0003f0f008 */
[----:B------:R-:W-:Y:S05]  /*2d20*/  @!P0 BRA `(.L_x_19) ;  /* 0x0000001000b88947 */ /* 0x000fea0003800000 */
[----:B------:R-:W-:Y:S01]  /*2d30*/  UMOV UR18, UR5 ;  /* 0x0000000500127c82 */ /* 0x000fe20008000000 */
[----:B------:R-:W-:-:S05]  /*2d40*/  ULDC UR27, c[0x0][0x50c] ;  /* 0x00014300001b7ab9 */ /* 0x000fca0000000800 */
.L_x_27:
[----:B------:R-:W-:-:S06]  /*2d50*/  UISETP.NE.AND UP0, UPT, UR25, 0x3, UPT ;  /* 0x000000031900788c */ /* 0x000fcc000bf05270 */
[----:B------:R-:W-:-:S13]  /*2d60*/  PLOP3.LUT P1, PT, PT, PT, UP0, 0x80, 0x0 ;  /* 0x000000000000781c */ /* 0x000fda0003f2f008 */
[----:B-1---5:R-:W-:Y:S05]  /*2d70*/  @!P1 BRA `(.L_x_20) ;  /* 0x0000000000049947 */ /* 0x022fea0003800000 */
[----:B------:R-:W-:Y:S01]  /*2d80*/  BPT.TRAP 0x1 ;  /* 0x000000040000795c */ /* 0x000fe20000300000 */
.L_x_20:
[----:B------:R-:W1:Y:S01]  /*2d90*/  S2UR UR9, SR_CgaCtaId ;  /* 0x00000000000979c3 */ /* 0x000e620000008800 */
[----:B------:R-:W-:Y:S01]  /*2da0*/  UMOV UR14, 0x400 ;  /* 0x00000400000e7882 */ /* 0x000fe20000000000 */
[----:B------:R-:W-:-:S05]  /*2db0*/  IMAD.U32 R229, RZ, RZ, UR17 ;  /* 0x00000011ffe57e24 */ /* 0x000fca000f8e00ff */
[----:B------:R-:W-:Y:S01]  /*2dc0*/  SHF.L.U32 R229, R229, 0x1f, RZ ;  /* 0x0000001fe5e57819 */ /* 0x000fe200000006ff */
[----:B-1----:R-:W-:-:S04]  /*2dd0*/  ULEA UR14, UR9, UR14, 0x18 ;  /* 0x0000000e090e7291 */ /* 0x002fc8000f8ec03f */
[----:B------:R-:W-:-:S09]  /*2de0*/  ULEA UR9, UR16, UR14, 0x3 ;  /* 0x0000000e10097291 */ /* 0x000fd2000f8e183f */
[----:B------:R1:W2:Y:S01]  /*2df0*/  SYNCS.PHASECHK.TRANS64.TRYWAIT P0, [UR9], R229 ;  /* 0x000000e5ff0075a7 */ /* 0x0002a20008000149 */
[----:B------:R-:W-:Y:S05]  /*2e00*/  @!P1 BRA `(.L_x_21) ;  /* 0x0000000000049947 */ /* 0x000fea0003800000 */
[----:B------:R-:W-:Y:S01]  /*2e10*/  BPT.TRAP 0x1 ;  /* 0x000000040000795c */ /* 0x000fe20000300000 */
.L_x_21:
[----:B--2---:R-:W-:Y:S05]  /*2e20*/  @P0 BRA `(.L_x_22) ;  /* 0x0000000000080947 */ /* 0x004fea0003800000 */
[----:B------:R-:W2:Y:S02]  /*2e30*/  SYNCS.PHASECHK.TRANS64.TRYWAIT P0, [UR9], R229 ;  /* 0x000000e5ff0075a7 */ /* 0x000ea40008000149 */
[----:B--2---:R-:W-:Y:S05]  /*2e40*/  @!P0 BRA `(.L_x_23) ;  /* 0x000000d0009c8947 */ /* 0x004fea0003800000 */
.L_x_22:
[----:B------:R-:W-:Y:S01]  /*2e50*/  UIADD3 UR9, UR14, 0x10100, URZ ;  /* 0x000101000e097890 */ /* 0x000fe2000fffe03f */
[----:B------:R-:W-:Y:S01]  /*2e60*/  WARPGROUP.ARRIVE ;  /* 0x00000000000079c5 */ /* 0x000fe20000000000 */
[----:B------:R-:W-:Y:S02]  /*2e70*/  UISETP.NE.AND UP0, UPT, UR7, URZ, UPT ;  /* 0x0000003f0700728c */ /* 0x000fe4000bf05270 */
[----:B------:R-:W-:Y:S02]  /*2e80*/  USHF.R.U32.HI UR9, URZ, 0x4, UR9 ;  /* 0x000000043f097899 */ /* 0x000fe40008011609 */
[----:B------:R-:W-:Y:S02]  /*2e90*/  USEL UR8, UR8, URZ, !UP0 ;  /* 0x0000003f08087287 */ /* 0x000fe4000c000000 */
[----:B------:R-:W-:Y:S02]  /*2ea0*/  ULOP3.LUT UR9, UR9, 0x3fff, URZ, 0xc0, !UPT ;  /* 0x00003fff09097892 */ /* 0x000fe4000f8ec03f */
[----:B------:R-:W-:-:S02]  /*2eb0*/  ULOP3.LUT UR7, UR15, 0x10000, URZ, 0xfc, !UPT ;  /* 0x000100000f077892 */ /* 0x000fc4000f8efc3f */
[----:B------:R-:W-:Y:S02]  /*2ec0*/  ULOP3.LUT UR9, UR9, 0x10000, URZ, 0xfc, !UPT ;  /* 0x0001000009097892 */ /* 0x000fe4000f8efc3f */
[----:B------:R-:W-:Y:S02]  /*2ed0*/  UISETP.NE.U32.AND UP0, UPT, UR8, URZ, UPT ;  /* 0x0000003f0800728c */ /* 0x000fe4000bf05070 */
[----:B------:R-:W-:Y:S02]  /*2ee0*/  ULEA UR7, UR16, UR7, 0xa ;  /* 0x0000000710077291 */ /* 0x000fe4000f8e503f */
[----:B------:R-:W-:Y:S01]  /*2ef0*/  ULEA UR26, UR16, UR9, 0xb ;  /* 0x00000009101a7291 */ /* 0x000fe2000f8e583f */
[----:B------:R-:W-:Y:S02]  /*2f00*/  UMOV UR11, 0x40000040 ;  /* 0x40000040000b7882 */ /* 0x000fe40000000000 */
[----:B------:R-:W-:Y:S01]  /*2f10*/  UMOV UR9, 0x40000040 ;  /* 0x4000004000097882 */ /* 0x000fe20000000000 */
[----:B------:R-:W-:Y:S01]  /*2f20*/  UIADD3 UR6, UR6, 0x4, URZ ;  /* 0x0000000406067890 */ /* 0x000fe2000fffe03f */
[----:B------:R-:W-:-:S02]  /*2f30*/  UMOV UR8, UR7 ;  /* 0x0000000700087c82 */ /* 0x000fc40008000000 */
[----:B------:R-:W-:Y:S02]  /*2f40*/  UMOV UR10, UR26 ;  /* 0x0000001a000a7c82 */ /* 0x000fe40008000000 */
[----:B------:R-:W-:Y:S01]  /*2f50*/  QGMMA.64x256x32.F32.E5M2.E5M2 R24, gdesc[UR8], R24, UP0 ;  /* 0x03e00000081879f3 */ /* 0x000fe2000bf03818 */
[----:B------:R-:W-:Y:S02]  /*2f60*/  UIADD3 UR8, UR7, 0x2, URZ ;  /* 0x0000000207087890 */ /* 0x000fe4000fffe03f */
[----:B------:R-:W-:Y:S01]  /*2f70*/  UIADD3 UR10, UR26, 0x2, URZ ;  /* 0x000000021a0a7890 */ /* 0x000fe2000fffe03f */
[----:B------:R-:W-:Y:S01]  /*2f80*/  UMOV UR9, 0x40000040 ;  /* 0x4000004000097882 */ /* 0x000fe20000000000 */
[----:B------:R-:W-:Y:S01]  /*2f90*/  UMOV UR11, 0x40000040 ;  /* 0x40000040000b7882 */ /* 0x000fe20000000000 */
[----:B------:R-:W-:-:S15]  /*2fa0*/  UISETP.NE.AND UP0, UPT, UR6, UR27, UPT ;  /* 0x0000001b0600728c */ /* 0x000fde000bf05270 */
[----:B------:R-:W-:-:S07]  /*2fb0*/  NOP ;  /* 0x0000000000007918 */ /* 0x000fce0000000000 */
[----:B------:R-:W-:Y:S01]  /*2fc0*/  QGMMA.64x256x32.F32.E5M2.E5M2 R24, gdesc[UR8], R24 ;  /* 0x03e00000081879f3 */ /* 0x000fe20008703818 */
[----:B------:R-:W-:Y:S02]  /*2fd0*/  UIADD3 UR8, UR7, 0x4, URZ ;  /* 0x0000000407087890 */ /* 0x000fe4000fffe03f */
[----:B------:R-:W-:Y:S01]  /*2fe0*/  UIADD3 UR10, UR26, 0x4, URZ ;  /* 0x000000041a0a7890 */ /* 0x000fe2000fffe03f */
[----:B------:R-:W-:Y:S01]  /*2ff0*/  UMOV UR9, 0x40000040 ;  /* 0x4000004000097882 */ /* 0x000fe20000000000 */
[----:B------:R-:W-:-:S15]  /*3000*/  UMOV UR11, 0x40000040 ;  /* 0x40000040000b7882 */ /* 0x000fde0000000000 */
[----:B------:R-:W-:-:S08]  /*3010*/  NOP ;  /* 0x0000000000007918 */ /* 0x000fd00000000000 */
[----:B------:R-:W-:Y:S01]  /*3020*/  QGMMA.64x256x32.F32.E5M2.E5M2 R24, gdesc[UR8], R24 ;  /* 0x03e00000081879f3 */ /* 0x000fe20008703818 */
[----:B------:R-:W-:Y:S02]  /*3030*/  UIADD3 UR8, UR7, 0x6, URZ ;  /* 0x0000000607087890 */ /* 0x000fe4000fffe03f */
[----:B------:R-:W-:Y:S01]  /*3040*/  UIADD3 UR10, UR26, 0x6, URZ ;  /* 0x000000061a0a7890 */ /* 0x000fe2000fffe03f */
[----:B------:R-:W-:Y:S01]  /*3050*/  UMOV UR9, 0x40000040 ;  /* 0x4000004000097882 */ /* 0x000fe20000000000 */
[----:B------:R-:W-:Y:S01]  /*3060*/  UMOV UR11, 0x40000040 ;  /* 0x40000040000b7882 */ /* 0x000fe20000000000 */
[----:B------:R-:W-:-:S06]  /*3070*/  USEL UR7, URZ, 0x1, UP0 ;  /* 0x000000013f077887 */ /* 0x000fcc0008000000 */
[----:B------:R-:W-:-:S15]  /*3080*/  ISETP.NE.AND P0, PT, RZ, UR7, PT ;  /* 0x00000007ff007c0c */ /* 0x000fde000bf05270 */
[----:B------:R-:W-:-:S01]  /*3090*/  NOP ;  /* 0x0000000000007918 */ /* 0x000fc20000000000 */
[----:B------:R-:W-:Y:S03]  /*30a0*/  QGMMA.64x256x32.F32.E5M2.E5M2 R24, gdesc[UR8], R24, gsb0 ;  /* 0x03e00000081879f3 */ /* 0x000fe60008003818 */
[----:B------:R-:W-:Y:S02]  /*30b0*/  WARPGROUP.DEPBAR.LE gsb0, 0x1 ;  /* 0x00008000000079c5 */ /* 0x000fe40000010100 */
[----:B------:R-:W-:Y:S05]  /*30c0*/  @!P0 BRA `(.L_x_24) ;  /* 0x0000000c00708947 */ /* 0x000fea0003800000 */
[----:B------:R-:W-:Y:S02]  /*30d0*/  WARPGROUP.DEPBAR.LE gsb0, 0x0 ;  /* 0x00008000000079c5 */ /* 0x000fe40000010000 */
[----:B-----5:R-:W-:-:S01]  /*30e0*/  FADD R227, R25, R227 ;  /* 0x000000e319e37221 */ /* 0x020fc20000000000 */
[----:B------:R-:W-:Y:S01]  /*30f0*/  FADD R226, R26, R226 ;  /* 0x000000e21ae27221 */ /* 0x000fe20000000000 */
[----:B------:R-:W-:-:S01]  /*3100*/  FADD R225, R27, R225 ;  /* 0x000000e11be17221 */ /* 0x000fc20000000000 */
[----:B------:R-:W-:Y:S01]  /*3110*/  FADD R224, R28, R224 ;  /* 0x000000e01ce07221 */ /* 0x000fe20000000000 */
[----:B------:R-:W-:-:S01]  /*3120*/  FADD R223, R29, R223 ;  /* 0x000000df1ddf7221 */ /* 0x000fc20000000000 */
[----:B------:R2:W-:Y:S01]  /*3130*/  STL [R1+0x80], R227 ;  /* 0x000080e301007387 */ /* 0x0005e20000100800 */
[----:B------:R-:W-:-:S01]  /*3140*/  FADD R222, R30, R222 ;  /* 0x000000de1ede7221 */ /* 0x000fc20000000000 */
[----:B------:R-:W-:Y:S01]  /*3150*/  FADD R221, R31, R221 ;  /* 0x000000dd1fdd7221 */ /* 0x000fe20000000000 */
[----:B------:R-:W-:-:S01]  /*3160*/  FADD R220, R32, R220 ;  /* 0x000000dc20dc7221 */ /* 0x000fc20000000000 */
[----:B------:R-:W-:Y:S01]  /*3170*/  FADD R219, R33, R219 ;  /* 0x000000db21db7221 */ /* 0x000fe20000000000 */
[----:B------:R-:W-:-:S01]  /*3180*/  FADD R218, R34, R218 ;  /* 0x000000da22da7221 */ /* 0x000fc20000000000 */
[----:B------:R-:W-:Y:S01]  /*3190*/  FADD R217, R35, R217 ;  /* 0x000000d923d97221 */ /* 0x000fe20000000000 */
[----:B------:R-:W-:-:S01]  /*31a0*/  FADD R216, R36, R216 ;  /* 0x000000d824d87221 */ /* 0x000fc20000000000 */
[----:B------:R-:W-:Y:S01]  /*31b0*/  FADD R215, R37, R215 ;  /* 0x000000d725d77221 */ /* 0x000fe20000000000 */
[----:B------:R-:W-:-:S01]  /*31c0*/  FADD R214, R38, R214 ;  /* 0x000000d626d67221 */ /* 0x000fc20000000000 */
[----:B--2---:R-:W2:Y:S01]  /*31d0*/  LDL.LU R227, [R1+0x28] ;  /* 0x0000280001e37983 */ /* 0x004ea20000300800 */
[----:B------:R-:W-:-:S01]  /*31e0*/  FADD R213, R39, R213 ;  /* 0x000000d527d57221 */ /* 0x000fc20000000000 */
[----:B------:R-:W-:Y:S01]  /*31f0*/  FADD R212, R40, R212 ;  /* 0x000000d428d47221 */ /* 0x000fe20000000000 */
[----:B------:R-:W-:-:S01]  /*3200*/  FADD R211, R41, R211 ;  /* 0x000000d329d37221 */ /* 0x000fc20000000000 */
[----:B------:R3:W-:Y:S01]  /*3210*/  STL [R1+0x84], R226 ;  /* 0x000084e201007387 */ /* 0x0007e20000100800 */
[----:B------:R-:W-:-:S03]  /*3220*/  FADD R228, R24, R228 ;  /* 0x000000e418e47221 */ /* 0x000fc60000000000 */
[----:B---3--:R-:W3:Y:S04]  /*3230*/  LDL.LU R226, [R1+0x24] ;  /* 0x0000240001e27983 */ /* 0x008ee80000300800 */
[----:B------:R4:W-:Y:S04]  /*3240*/  STL [R1+0x88], R225 ;  /* 0x000088e101007387 */ /* 0x0009e80000100800 */
[----:B----4-:R-:W4:Y:S04]  /*3250*/  LDL.LU R225, [R1+0x20] ;  /* 0x0000200001e17983 */ /* 0x010f280000300800 */
[----:B------:R0:W-:Y:S04]  /*3260*/  STL [R1+0x8c], R224 ;  /* 0x00008ce001007387 */ /* 0x0001e80000100800 */
[----:B0-----:R-:W4:Y:S04]  /*3270*/  LDL.LU R224, [R1+0x1c] ;  /* 0x00001c0001e07983 */ /* 0x001f280000300800 */
        /* <DEDUP_REMOVED lines=13> */
[----:B0-----:R-:W4:Y:S04]  /*3350*/  LDL.LU R217, [R1] ;  /* 0x0000000001d97983 */ /* 0x001f280000300800 */
[----:B------:R-:W-:Y:S04]  /*3360*/  STL [R1+0xac], R216 ;  /* 0x0000acd801007387 */ /* 0x000fe80000100800 */
[----:B------:R-:W-:Y:S04]  /*3370*/  STL [R1+0xb0], R215 ;  /* 0x0000b0d701007387 */ /* 0x000fe80000100800 */
[----:B------:R-:W-:Y:S04]  /*3380*/  STL [R1+0xb4], R214 ;  /* 0x0000b4d601007387 */ /* 0x000fe80000100800 */
[----:B------:R-:W-:Y:S04]  /*3390*/  STL [R1+0xb8], R213 ;  /* 0x0000b8d501007387 */ /* 0x000fe80000100800 */
[----:B------:R-:W-:Y:S04]  /*33a0*/  STL [R1+0xbc], R212 ;  /* 0x0000bcd401007387 */ /* 0x000fe80000100800 */
[----:B------:R0:W-:Y:S01]  /*33b0*/  STL [R1+0xc0], R211 ;  /* 0x0000c0d301007387 */ /* 0x0001e20000100800 */
[----:B--2---:R-:W-:-:S01]  /*33c0*/  FADD R227, R134, R227 ;  /* 0x000000e386e37221 */ /* 0x004fc20000000000 */
[----:B---3--:R-:W-:Y:S01]  /*33d0*/  FADD R226, R133, R226 ;  /* 0x000000e285e27221 */ /* 0x008fe20000000000 */
[----:B----4-:R-:W-:-:S01]  /*33e0*/  FADD R225, R132, R225 ;  /* 0x000000e184e17221 */ /* 0x010fc20000000000 */
[----:B------:R-:W-:Y:S01]  /*33f0*/  FADD R224, R131, R224 ;  /* 0x000000e083e07221 */ /* 0x000fe20000000000 */
[----:B------:R-:W-:-:S01]  /*3400*/  FADD R223, R130, R223 ;  /* 0x000000df82df7221 */ /* 0x000fc20000000000 */
[----:B------:R-:W-:Y:S01]  /*3410*/  FADD R222, R129, R222 ;  /* 0x000000de81de7221 */ /* 0x000fe20000000000 */
[----:B------:R-:W-:-:S01]  /*3420*/  FADD R221, R128, R221 ;  /* 0x000000dd80dd7221 */ /* 0x000fc20000000000 */
[----:B------:R-:W-:Y:S01]  /*3430*/  FADD R220, R127, R220 ;  /* 0x000000dc7fdc7221 */ /* 0x000fe20000000000 */
[----:B------:R-:W-:-:S01]  /*3440*/  FADD R219, R126, R219 ;  /* 0x000000db7edb7221 */ /* 0x000fc20000000000 */
[----:B------:R-:W-:Y:S01]  /*3450*/  FADD R218, R125, R218 ;  /* 0x000000da7dda7221 */ /* 0x000fe20000000000 */
[----:B------:R-:W-:-:S05]  /*3460*/  FADD R217, R124, R217 ;  /* 0x000000d97cd97221 */ /* 0x000fca0000000000 */
[----:B------:R2:W-:Y:S04]  /*3470*/  STL [R1], R217 ;  /* 0x000000d901007387 */ /* 0x0005e80000100800 */
[----:B------:R3:W-:Y:S04]  /*3480*/  STL [R1+0x4], R218 ;  /* 0x000004da01007387 */ /* 0x0007e80000100800 */
[----:B------:R4:W-:Y:S04]  /*3490*/  STL [R1+0x8], R219 ;  /* 0x000008db01007387 */ /* 0x0009e80000100800 */
[----:B------:R1:W-:Y:S04]  /*34a0*/  STL [R1+0xc], R220 ;  /* 0x00000cdc01007387 */ /* 0x0003e80000100800 */
[----:B------:R1:W-:Y:S04]  /*34b0*/  STL [R1+0x10], R221 ;  /* 0x000010dd01007387 */ /* 0x0003e80000100800 */
[----:B------:R1:W-:Y:S04]  /*34c0*/  STL [R1+0x14], R222 ;  /* 0x000014de01007387 */ /* 0x0003e80000100800 */
[----:B------:R1:W-:Y:S04]  /*34d0*/  STL [R1+0x18], R223 ;  /* 0x000018df01007387 */ /* 0x0003e80000100800 */
[----:B------:R1:W-:Y:S04]  /*34e0*/  STL [R1+0x1c], R224 ;  /* 0x00001ce001007387 */ /* 0x0003e80000100800 */
[----:B0-----:R-:W4:Y:S04]  /*34f0*/  LDL.LU R211, [R1+0x2c] ;  /* 0x00002c0001d37983 */ /* 0x001f280000300800 */
[----:B------:R0:W-:Y:S04]  /*3500*/  STL [R1+0x20], R225 ;  /* 0x000020e101007387 */ /* 0x0001e80000100800 */
[----:B------:R-:W4:Y:S04]  /*3510*/  LDL.LU R212, [R1+0x30] ;  /* 0x0000300001d47983 */ /* 0x000f280000300800 */
[----:B------:R0:W-:Y:S04]  /*3520*/  STL [R1+0x24], R226 ;  /* 0x000024e201007387 */ /* 0x0001e80000100800 */
[----:B------:R-:W4:Y:S04]  /*3530*/  LDL.LU R213, [R1+0x34] ;  /* 0x0000340001d57983 */ /* 0x000f280000300800 */
[----:B------:R0:W-:Y:S04]  /*3540*/  STL [R1+0x28], R227 ;  /* 0x000028e301007387 */ /* 0x0001e80000100800 */
[----:B------:R-:W4:Y:S04]  /*3550*/  LDL.LU R214, [R1+0x38] ;  /* 0x0000380001d67983 */ /* 0x000f280000300800 */
[----:B------:R-:W4:Y:S04]  /*3560*/  LDL.LU R215, [R1+0x3c] ;  /* 0x00003c0001d77983 */ /* 0x000f280000300800 */
[----:B------:R-:W4:Y:S04]  /*3570*/  LDL.LU R216, [R1+0x40] ;  /* 0x0000400001d87983 */ /* 0x000f280000300800 */
[----:B--2---:R-:W2:Y:S04]  /*3580*/  LDL.LU R217, [R1+0x44] ;  /* 0x0000440001d97983 */ /* 0x004ea80000300800 */
[----:B---3--:R-:W3:Y:S04]  /*3590*/  LDL.LU R218, [R1+0x48] ;  /* 0x0000480001da7983 */ /* 0x008ee80000300800 */
[----:B----4-:R-:W4:Y:S04]  /*35a0*/  LDL.LU R219, [R1+0x4c] ;  /* 0x00004c0001db7983 */ /* 0x010f280000300800 */
[----:B-1----:R-:W4:Y:S04]  /*35b0*/  LDL.LU R220, [R1+0x50] ;  /* 0x0000500001dc7983 */ /* 0x002f280000300800 */
[----:B------:R-:W4:Y:S04]  /*35c0*/  LDL.LU R221, [R1+0x54] ;  /* 0x0000540001dd7983 */ /* 0x000f280000300800 */
[----:B------:R-:W4:Y:S04]  /*35d0*/  LDL.LU R222, [R1+0x58] ;  /* 0x0000580001de7983 */ /* 0x000f280000300800 */
[----:B------:R-:W4:Y:S04]  /*35e0*/  LDL.LU R223, [R1+0x5c] ;  /* 0x00005c0001df7983 */ /* 0x000f280000300800 */
[----:B------:R-:W4:Y:S04]  /*35f0*/  LDL.LU R224, [R1+0x60] ;  /* 0x0000600001e07983 */ /* 0x000f280000300800 */
[----:B0-----:R-:W4:Y:S04]  /*3600*/  LDL.LU R225, [R1+0x64] ;  /* 0x0000640001e17983 */ /* 0x001f280000300800 */
[----:B------:R-:W4:Y:S04]  /*3610*/  LDL.LU R226, [R1+0x68] ;  /* 0x0000680001e27983 */ /* 0x000f280000300800 */
[----:B------:R-:W4:Y:S01]  /*3620*/  LDL.LU R227, [R1+0x6c] ;  /* 0x00006c0001e37983 */ /* 0x000f220000300800 */
[----:B------:R-:W-:-:S05]  /*3630*/  FADD R211, R135, R211 ;  /* 0x000000d387d37221 */ /* 0x000fca0000000000 */
[----:B------:R0:W-:Y:S01]  /*3640*/  STL [R1+0x2c], R211 ;  /* 0x00002cd301007387 */ /* 0x0001e20000100800 */
[----:B------:R-:W-:-:S03]  /*3650*/  FADD R212, R136, R212 ;  /* 0x000000d488d47221 */ /* 0x000fc60000000000 */
[----:B0-----:R0:W5:Y:S01]  /*3660*/  LDL.LU R211, [R1+0xc0] ;  /* 0x0000c00001d37983 */ /* 0x0011620000300800 */
[----:B------:R-:W-:-:S03]  /*3670*/  FADD R213, R137, R213 ;  /* 0x000000d589d57221 */ /* 0x000fc60000000000 */
[----:B------:R1:W-:Y:S01]  /*3680*/  STL [R1+0x30], R212 ;  /* 0x000030d401007387 */ /* 0x0003e20000100800 */
[----:B------:R-:W-:-:S01]  /*3690*/  FADD R214, R138, R214 ;  /* 0x000000d68ad67221 */ /* 0x000fc20000000000 */
[----:B------:R-:W-:Y:S02]  /*36a0*/  FADD R215, R139, R215 ;  /* 0x000000d78bd77221 */ /* 0x000fe40000000000 */
[----:B-1----:R0:W5:Y:S01]  /*36b0*/  LDL.LU R212, [R1+0xbc] ;  /* 0x0000bc0001d47983 */ /* 0x0021620000300800 */
[----:B------:R-:W-:-:S03]  /*36c0*/  FADD R216, R140, R216 ;  /* 0x000000d88cd87221 */ /* 0x000fc60000000000 */
[----:B------:R1:W-:Y:S01]  /*36d0*/  STL [R1+0x34], R213 ;  /* 0x000034d501007387 */ /* 0x0003e20000100800 */
[----:B--2---:R-:W-:-:S03]  /*36e0*/  FADD R217, R141, R217 ;  /* 0x000000d98dd97221 */ /* 0x004fc60000000000 */
[----:B-1----:R0:W5:Y:S01]  /*36f0*/  LDL.LU R213, [R1+0xb8] ;  /* 0x0000b80001d57983 */ /* 0x0021620000300800 */
[----:B---3--:R-:W-:-:S03]  /*3700*/  FADD R218, R142, R218 ;  /* 0x000000da8eda7221 */ /* 0x008fc60000000000 */
[----:B------:R1:W-:Y:S01]  /*3710*/  STL [R1+0x38], R214 ;  /* 0x000038d601007387 */ /* 0x0003e20000100800 */
[----:B----4-:R-:W-:-:S01]  /*3720*/  FADD R219, R143, R219 ;  /* 0x000000db8fdb7221 */ /* 0x010fc20000000000 */
[----:B------:R-:W-:Y:S02]  /*3730*/  FADD R220, R144, R220 ;  /* 0x000000dc90dc7221 */ /* 0x000fe40000000000 */
[----:B-1----:R0:W5:Y:S04]  /*3740*/  LDL.LU R214, [R1+0xb4] ;  /* 0x0000b40001d67983 */ /* 0x0021680000300800 */
[----:B------:R1:W-:Y:S01]  /*3750*/  STL [R1+0x3c], R215 ;  /* 0x00003cd701007387 */ /* 0x0003e20000100800 */
[----:B------:R-:W-:-:S01]  /*3760*/  FADD R221, R145, R221 ;  /* 0x000000dd91dd7221 */ /* 0x000fc20000000000 */
[----:B------:R-:W-:-:S02]  /*3770*/  FADD R222, R146, R222 ;  /* 0x000000de92de7221 */ /* 0x000fc40000000000 */
[----:B-1----:R0:W5:Y:S04]  /*3780*/  LDL.LU R215, [R1+0xb0] ;  /* 0x0000b00001d77983 */ /* 0x0021680000300800 */
[----:B------:R1:W-:Y:S01]  /*3790*/  STL [R1+0x40], R216 ;  /* 0x000040d801007387 */ /* 0x0003e20000100800 */
[----:B------:R-:W-:-:S03]  /*37a0*/  FADD R223, R147, R223 ;  /* 0x000000df93df7221 */ /* 0x000fc60000000000 */
        /* <DEDUP_REMOVED lines=13> */
[----:B------:R1:W-:Y:S04]  /*3880*/  STL [R1+0x54], R221 ;  /* 0x000054dd01007387 */ /* 0x0003e80000100800 */
        /* <DEDUP_REMOVED lines=12> */
[----:B-1----:R0:W5:Y:S01]  /*3950*/  LDL.LU R227, [R1+0x80] ;  /* 0x0000800001e37983 */ /* 0x0021620000300800 */
        /* <DEDUP_REMOVED lines=82> */
[----:B0-----:R-:W-:-:S06]  /*3e80*/  UMOV UR6, URZ ;  /* 0x0000003f00067c82 */ /* 0x001fcc0008000000 */
.L_x_24:
[----:B------:R-:W-:Y:S05]  /*3e90*/  @!P1 BRA `(.L_x_25) ;  /* 0x0000000000049947 */ /* 0x000fea0003800000 */
[----:B------:R-:W-:Y:S01]  /*3ea0*/  BPT.TRAP 0x1 ;  /* 0x000000040000795c */ /* 0x000fe20000300000 */
.L_x_25:
[----:B------:R-:W-:Y:S02]  /*3eb0*/  UISETP.GT.U32.AND UP0, UPT, UR13, 0x1, UPT ;  /* 0x000000010d00788c */ /* 0x000fe4000bf04070 */
[----:B------:R-:W-:-:S04]  /*3ec0*/  ULEA UR8, UR18, UR14, 0x3 ;  /* 0x0000000e12087291 */ /* 0x000fc8000f8e183f */
[----:B------:R-:W-:Y:S01]  /*3ed0*/  UIADD3 UR8, UR8, 0x20, URZ ;  /* 0x0000002008087890 */ /* 0x000fe2000fffe03f */
[----:B------:R-:W-:-:S03]  /*3ee0*/  PLOP3.LUT P0, PT, PT, PT, UP0, 0x80, 0x0 ;  /* 0x000000000000781c */ /* 0x000fc60003f0f008 */
[----:B------:R-:W-:-:S09]  /*3ef0*/  UPRMT UR8, URZ, 0x654, UR8 ;  /* 0x000006543f087896 */ /* 0x000fd20008000008 */
[----:B------:R-:W-:Y:S01]  /*3f00*/  SYNCS.ARRIVE.TRANS64.RED.A1T0 RZ, [UR8], RZ ;  /* 0x000000ffffff79a7 */ /* 0x000fe20008100408 */
[----:B------:R-:W-:Y:S05]  /*3f10*/  @P0 BRA `(.L_x_26) ;  /* 0x0000000000040947 */ /* 0x000fea0003800000 */
[----:B------:R-:W-:Y:S01]  /*3f20*/  BPT.TRAP 0x1 ;  /* 0x000000040000795c */ /* 0x000fe20000300000 */
.L_x_26:
[----:B------:R-:W-:Y:S02]  /*3f30*/  UISETP.GT.AND UP2, UPT, UR19, 0x1, UPT ;  /* 0x000000011300788c */ /* 0x000fe4000bf44270 */
[----:B------:R-:W-:Y:S02]  /*3f40*/  UIADD3 UR16, UR16, 0x1, URZ ;  /* 0x0000000110107890 */ /* 0x000fe4000fffe03f */
[----:B------:R-:W-:Y:S02]  /*3f50*/  UIADD3 UR18, UR18, 0x1, URZ ;  /* 0x0000000112127890 */ /* 0x000fe4000fffe03f */
[----:B------:R-:W-:Y:S01]  /*3f60*/  PLOP3.LUT P0, PT, PT, PT, UP2, 0x80, 0x0 ;  /* 0x000000000000781c */ /* 0x000fe20003f0f028 */
[----:B------:R-:W-:Y:S02]  /*3f70*/  UISETP.NE.AND UP0, UPT, UR16, 0x4, UPT ;  /* 0x000000041000788c */ /* 0x000fe4000bf05270 */
[----:B------:R-:W-:Y:S02]  /*3f80*/  UIADD3 UR9, UR19, -0x1, URZ ;  /* 0xffffffff13097890 */ /* 0x000fe4000fffe03f */
[----:B------:R-:W-:-:S02]  /*3f90*/  USEL UR8, URZ, 0x1, UP0 ;  /* 0x000000013f087887 */ /* 0x000fc40008000000 */
[----:B------:R-:W-:Y:S02]  /*3fa0*/  UISETP.NE.AND UP1, UPT, UR18, 0x4, UPT ;  /* 0x000000041200788c */ /* 0x000fe4000bf25270 */
[----:B------:R-:W-:Y:S02]  /*3fb0*/  ULOP3.LUT UR17, UR17, UR8, URZ, 0x3c, !UPT ;  /* 0x0000000811117292 */ /* 0x000fe4000f8e3c3f */
[----:B------:R-:W-:Y:S02]  /*3fc0*/  USEL UR16, UR16, URZ, UP0 ;  /* 0x0000003f10107287 */ /* 0x000fe40008000000 */
[----:B------:R-:W-:Y:S01]  /*3fd0*/  USEL UR18, UR18, URZ, UP1 ;  /* 0x0000003f12127287 */ /* 0x000fe20008800000 */
[----:B------:R-:W-:Y:S01]  /*3fe0*/  UMOV UR8, 0x1 ;  /* 0x0000000100087882 */ /* 0x000fe20000000000 */
[----:B------:R-:W-:Y:S01]  /*3ff0*/  UMOV UR19, UR9 ;  /* 0x0000000900137c82 */ /* 0x000fe20008000000 */
[----:B------:R-:W-:Y:S09]  /*4000*/  @P0 BRA `(.L_x_27) ;  /* 0xffffffec00500947 */ /* 0x000ff2000383ffff */
.L_x_19:
[----:B------:R-:W-:-:S04]  /*4010*/  UISETP.NE.AND UP0, UPT, UR6, URZ, UPT ;  /* 0x0000003f0600728c */ /* 0x000fc8000bf05270 */
[----:B------:R-:W-:-:S06]  /*4020*/  USEL UR6, URZ, 0x1, !UP0 ;  /* 0x000000013f067887 */ /* 0x000fcc000c000000 */
[----:B------:R-:W-:-:S13]  /*4030*/  ISETP.NE.AND P0, PT, RZ, UR6, PT ;  /* 0x00000006ff007c0c */ /* 0x000fda000bf05270 */
[----:B------:R-:W-:Y:S05]  /*4040*/  @!P0 BRA `(.L_x_28) ;  /* 0x0000000c00c48947 */ /* 0x000fea0003800000 */
[----:B------:R-:W-:Y:S02]  /*4050*/  WARPGROUP.DEPBAR.LE gsb0, 0x0 ;  /* 0x00008000000079c5 */ /* 0x000fe40000010000 */
[----:B-----5:R-:W-:Y:S01]  /*4060*/  FADD R227, R25, R227 ;  /* 0x000000e319e37221 */ /* 0x020fe20000000000 */
[----:B------:R-:W-:-:S04]  /*4070*/  FADD R228, R24, R228 ;  /* 0x000000e418e47221 */ /* 0x000fc80000000000 */
[----:B------:R2:W-:Y:S04]  /*4080*/  STL [R1+0x80], R227 ;  /* 0x000080e301007387 */ /* 0x0005e80000100800 */
[----:B--2---:R-:W2:Y:S04]  /*4090*/  LDL.LU R227, [R1+0x6c] ;  /* 0x00006c0001e37983 */ /* 0x004ea80000300800 */
[----:B--2---:R2:W-:Y:S04]  /*40a0*/  STL [R1+0x84], R227 ;  /* 0x000084e301007387 */ /* 0x0045e80000100800 */
        /* <DEDUP_REMOVED lines=52> */
[----:B--2---:R-:W2:Y:S01]  /*43f0*/  LDL.LU R227, [R1] ;  /* 0x0000000001e37983 */ /* 0x004ea20000300800 */
[----:B------:R-:W-:Y:S01]  /*4400*/  FADD R226, R26, R226 ;  /* 0x000000e21ae27221 */ /* 0x000fe20000000000 */
        /* <DEDUP_REMOVED lines=97> */
[----:B--2---:R-:W-:-:S05]  /*4a20*/  FADD R227, R124, R227 ;  /* 0x000000e37ce37221 */ /* 0x004fca0000000000 */
[----:B------:R2:W-:Y:S04]  /*4a30*/  STL [R1], R227 ;  /* 0x000000e301007387 */ /* 0x0005e80000100800 */
[----:B--2---:R-:W2:Y:S02]  /*4a40*/  LDL.LU R227, [R1+0xec] ;  /* 0x0000ec0001e37983 */ /* 0x004ea40000300800 */
[----:B--2---:R-:W-:-:S05]  /*4a50*/  FADD R227, R125, R227 ;  /* 0x000000e37de37221 */ /* 0x004fca0000000000 */
[----:B------:R2:W-:Y:S04]  /*4a60*/  STL [R1+0x4], R227 ;  /* 0x000004e301007387 */ /* 0x0005e80000100800 */
        /* <DEDUP_REMOVED lines=78> */
[----:B--2---:R2:W5:Y:S02]  /*4f50*/  LDL.LU R227, [R1+0x80] ;  /* 0x0000800001e37983 */ /* 0x0045640000300800 */
.L_x_28:
[----:B------:R-:W-:Y:S02]  /*4f60*/  WARPGROUP.DEPBAR.LE gsb0, 0x0 ;  /* 0x00008000000079c5 */ /* 0x000fe40000010000 */
[----:B------:R-:W3:Y:S02]  /*4f70*/  LDC R24, c[0x0][0x28c] ;  /* 0x0000a300ff187b82 */ /* 0x000ee40000000800 */
[----:B---3--:R-:W-:-:S13]  /*4f80*/  ISETP.GE.AND P0, PT, R24, 0x1, PT ;  /* 0x000000011800780c */ /* 0x008fda0003f06270 */
[----:B------:R-:W-:Y:S05]  /*4f90*/  @!P0 BRA `(.L_x_29) ;  /* 0x0000000000408947 */ /* 0x000fea0003800000 */
[----:B------:R-:W-:-:S06]  /*4fa0*/  UISETP.NE.AND UP0, UPT, UR25, 0x3, UPT ;  /* 0x000000031900788c */ /* 0x000fcc000bf05270 */
[----:B------:R-:W-:-:S13]  /*4fb0*/  PLOP3.LUT P0, PT, PT, PT, UP0, 0x80, 0x0 ;  /* 0x000000000000781c */ /* 0x000fda0003f0f008 */
[----:B------:R-:W-:Y:S05]  /*4fc0*/  @!P0 BRA `(.L_x_30) ;  /* 0x0000000000048947 */ /* 0x000fea0003800000 */
[----:B------:R-:W-:Y:S01]  /*4fd0*/  BPT.TRAP 0x1 ;  /* 0x000000040000795c */ /* 0x000fe20000300000 */
.L_x_30:
[----:B------:R-:W-:-:S04]  /*4fe0*/  UISETP.LT.AND UP0, UPT, UR12, 0x1, UPT ;  /* 0x000000010c00788c */ /* 0x000fc8000bf01270 */
[----:B------:R-:W-:Y:S02]  /*4ff0*/  USEL UR6, UR12, 0x1, UP0 ;  /* 0x000000010c067887 */ /* 0x000fe40008000000 */
[----:B------:R-:W-:Y:S02]  /*5000*/  UISETP.GT.U32.AND UP0, UPT, UR13, 0x1, UPT ;  /* 0x000000010d00788c */ /* 0x000fe4000bf04070 */
[----:B------:R-:W-:-:S04]  /*5010*/  UIADD3 UR6, UR5, UR12, -UR6 ;  /* 0x0000000c05067290 */ /* 0x000fc8000fffe806 */
[----:B------:R-:W-:Y:S01]  /*5020*/  USHF.L.U32 UR6, UR6, 0x3, URZ ;  /* 0x0000000306067899 */ /* 0x000fe2000800063f */
[----:B------:R-:W-:-:S03]  /*5030*/  PLOP3.LUT P0, PT, PT, PT, UP0, 0x80, 0x0 ;  /* 0x000000000000781c */ /* 0x000fc60003f0f008 */
[----:B------:R-:W-:-:S04]  /*5040*/  ULOP3.LUT UR6, UR6, 0x18, URZ, 0xc0, !UPT ;  /* 0x0000001806067892 */ /* 0x000fc8000f8ec03f */
[----:B------:R-:W-:-:S04]  /*5050*/  UIADD3 UR6, UR14, 0x20, UR6 ;  /* 0x000000200e067890 */ /* 0x000fc8000fffe006 */
[----:B------:R-:W-:-:S09]  /*5060*/  UPRMT UR6, URZ, 0x654, UR6 ;  /* 0x000006543f067896 */ /* 0x000fd20008000006 */
[----:B------:R-:W-:Y:S01]  /*5070*/  SYNCS.ARRIVE.TRANS64.RED.A1T0 RZ, [UR6], RZ ;  /* 0x000000ffffff79a7 */ /* 0x000fe20008100406 */
[----:B------:R-:W-:Y:S05]  /*5080*/  @P0 BRA `(.L_x_29) ;  /* 0x0000000000040947 */ /* 0x000fea0003800000 */
[----:B------:R-:W-:Y:S01]  /*5090*/  BPT.TRAP 0x1 ;  /* 0x000000040000795c */ /* 0x000fe20000300000 */
.L_x_29:
[----:B------:R-:W-:Y:S01]  /*50a0*/  STL [R1+0x88], R3 ;  /* 0x0000880301007387 */ /* 0x000fe20000100800 */
[----:B------:R-:W3:Y:S01]  /*50b0*/  LDC R28, c[0x0][0x288] ;  /* 0x0000a200ff1c7b82 */ /* 0x000ee20000000800 */
[----:B------:R-:W-:Y:S02]  /*50c0*/  ULDC UR6, c[0x0][0x284] ;  /* 0x0000a10000067ab9 */ /* 0x000fe40000000800 */
[----:B------:R4:W-:Y:S04]  /*50d0*/  STL [R1+0x84], R2 ;  /* 0x0000840201007387 */ /* 0x0009e80000100800 */
[----:B----4-:R-:W4:Y:S04]  /*50e0*/  LDL.LU R2, [R1+0x7c] ;  /* 0x00007c0001027983 */ /* 0x010f280000300800 */
[----:B-----5:R0:W-:Y:S01]  /*50f0*/  STL [R1+0x80], R0 ;  /* 0x0000800001007387 */ /* 0x0201e20000100800 */
[----:B------:R-:W1:Y:S03]  /*5100*/  S2R R3, SR_TID.X ;  /* 0x0000000000037919 */ /* 0x000e660000002100 */
[----:B0-----:R-:W2:Y:S01]  /*5110*/  LDL.LU R0, [R1+0x78] ;  /* 0x0000780001007983 */ /* 0x001ea20000300800 */
[----:B-1----:R-:W-:-:S02]  /*5120*/  SHF.R.U32.HI R24, RZ, 0x2, R3 ;  /* 0x00000002ff187819 */ /* 0x002fc40000011603 */
[----:B------:R-:W-:Y:S02]  /*5130*/  LOP3.LUT R26, R3, 0x60, RZ, 0xc0, !PT ;  /* 0x00000060031a7812 */ /* 0x000fe400078ec0ff */
[----:B------:R-:W-:Y:S02]  /*5140*/  SHF.R.U32.HI R27, RZ, 0x7, R3 ;  /* 0x00000007ff1b7819 */ /* 0x000fe40000011603 */
[----:B------:R-:W-:Y:S02]  /*5150*/  LOP3.LUT R25, R24, 0x7, RZ, 0xc0, !PT ;  /* 0x0000000718197812 */ /* 0x000fe400078ec0ff */
[----:B------:R-:W-:Y:S02]  /*5160*/  SHF.R.U32.HI R26, RZ, 0x1, R26 ;  /* 0x00000001ff1a7819 */ /* 0x000fe4000001161a */
[----:B------:R-:W-:Y:S02]  /*5170*/  LOP3.LUT R24, R27, 0x1, RZ, 0xc0, !PT ;  /* 0x000000011b187812 */ /* 0x000fe400078ec0ff */
[----:B------:R-:W-:-:S03]  /*5180*/  IADD3 R27, RZ, -R26, -R25 ;  /* 0x8000001aff1b7210 */ /* 0x000fc60007ffe819 */
[C---:B------:R-:W-:Y:S02]  /*5190*/  IMAD.SHL.U32 R30, R24.reuse, 0x40, RZ ;  /* 0x00000040181e7824 */ /* 0x040fe400078e00ff */
[----:B------:R-:W-:Y:S01]  /*51a0*/  IMAD R29, R24, -0x40, R27 ;  /* 0xffffffc0181d7824 */ /* 0x000fe200078e021b */
[C---:B------:R-:W-:Y:S01]  /*51b0*/  LOP3.LUT R24, R3.reuse, 0x3, RZ, 0xc0, !PT ;  /* 0x0000000303187812 */ /* 0x040fe200078ec0ff */
[----:B------:R-:W-:Y:S01]  /*51c0*/  IMAD.SHL.U32 R27, R3, 0x2, RZ ;  /* 0x00000002031b7824 */ /* 0x000fe200078e00ff */
[----:B------:R-:W-:Y:S01]  /*51d0*/  LOP3.LUT R25, R30, 0x40, R25, 0xe2, !PT ;  /* 0x000000401e197812 */ /* 0x000fe200078ee219 */
[----:B------:R0:W5:Y:S03]  /*51e0*/  LDL.LU R3, [R1+0x88] ;  /* 0x0000880001037983 */ /* 0x0001660000300800 */
[----:B------:R-:W-:Y:S01]  /*51f0*/  LOP3.LUT R27, R27, 0x6, RZ, 0xc0, !PT ;  /* 0x000000061b1b7812 */ /* 0x000fe200078ec0ff */
[----:B---3--:R-:W-:-:S02]  /*5200*/  IMAD R24, R24, -0x2, R28 ;  /* 0xfffffffe18187824 */ /* 0x008fc400078e021c */
[C---:B----4-:R-:W-:Y:S02]  /*5210*/  IMAD.SHL.U32 R30, R2.reuse, 0x80, RZ ;  /* 0x00000080021e7824 */ /* 0x050fe400078e00ff */
[----:B------:R-:W-:Y:S02]  /*5220*/  IMAD.WIDE R32, R2, 0x80, RZ ;  /* 0x0000008002207825 */ /* 0x000fe400078e02ff */
[----:B------:R0:W5:Y:S02]  /*5230*/  LDL.LU R2, [R1+0x84] ;  /* 0x0000840001027983 */ /* 0x0001640000300800 */
[----:B--2---:R-:W-:-:S05]  /*5240*/  IMAD.SHL.U32 R35, R0, 0x100, RZ ;  /* 0x0000010000237824 */ /* 0x004fca00078e00ff */
[----:B------:R-:W-:Y:S02]  /*5250*/  ISETP.GE.AND P0, PT, R35, R28, PT ;  /* 0x0000001c2300720c */ /* 0x000fe40003f06270 */
[----:B------:R-:W-:Y:S02]  /*5260*/  PRMT R28, R27, 0x6540, R0 ;  /* 0x000065401b1c7816 */ /* 0x000fe40000000000 */
[----:B------:R0:W5:Y:S01]  /*5270*/  LDL.LU R0, [R1+0x80] ;  /* 0x0000800001007983 */ /* 0x0001620000300800 */
[C---:B------:R-:W-:Y:S02]  /*5280*/  ISETP.GE.OR P0, PT, R30.reuse, UR6, P0 ;  /* 0x000000061e007c0c */ /* 0x040fe40008706670 */
[----:B------:R-:W-:Y:S01]  /*5290*/  IADD3 R38, -R30, UR6, R29 ;  /* 0x000000061e267c10 */ /* 0x000fe2000fffe11d */
[----:B------:R-:W-:Y:S01]  /*52a0*/  IMAD.IADD R35, R24, 0x1, -R35 ;  /* 0x0000000118237824 */ /* 0x000fe200078e0a23 */
[----:B------:R-:W-:Y:S01]  /*52b0*/  LOP3.LUT R39, R32, R25, R26, 0xfe, !PT ;  /* 0x0000001920277212 */ /* 0x000fe200078efe1a */
[----:B------:R-:W-:-:S08]  /*52c0*/  IMAD.MOV.U32 R34, RZ, RZ, -0x1 ;  /* 0xffffffffff227424 */ /* 0x000fd000078e00ff */
[----:B0-----:R-:W-:Y:S05]  /*52d0*/  @P0 BRA `(.L_x_31) ;  /* 0x0000008c00ac0947 */ /* 0x001fea0003800000 */
[----:B------:R-:W0:Y:S01]  /*52e0*/  LDC.64 R26, c[0x0][0x5c8] ;  /* 0x00017200ff1a7b82 */ /* 0x000e220000000a00 */
[----:B------:R-:W-:Y:S01]  /*52f0*/  USHF.R.S32.HI UR7, URZ, 0x1f, UR24 ;  /* 0x0000001f3f077899 */ /* 0x000fe20008011418 */
[--C-:B------:R-:W-:Y:S01]  /*5300*/  SHF.R.S32.HI R29, RZ, 0x1f, R28.reuse ;  /* 0x0000001fff1d7819 */ /* 0x100fe2000001141c */
[----:B------:R-:W-:Y:S01]  /*5310*/  ULDC.64 UR8, c[0x0][0x5d0] ;  /* 0x0001740000087ab9 */ /* 0x000fe20000000a00 */
[----:B------:R-:W-:Y:S01]  /*5320*/  BSSY B0, `(.L_x_31) ;  /* 0x00008e6000007945 */ /* 0x000fe20003800000 */
[----:B------:R-:W-:Y:S02]  /*5330*/  UIMAD UR6, UR7, UR8, URZ ;  /* 0x00000008070672a4 */ /* 0x000fe4000f8e023f */
[----:B------:R-:W-:Y:S02]  /*5340*/  IMAD.U32 R25, RZ, RZ, UR8 ;  /* 0x00000008ff197e24 */ /* 0x000fe4000f8e00ff */
[----:B------:R-:W-:Y:S02]  /*5350*/  UIMAD UR6, UR24, UR9, UR6 ;  /* 0x00000009180672a4 */ /* 0x000fe4000f8e0206 */
[----:B------:R-:W-:Y:S01]  /*5360*/  IMAD.WIDE.U32 R24, R25, UR24, R28 ;  /* 0x0000001819187c25 */ /* 0x000fe2000f8e001c */
[----:B------:R-:W-:-:S03]  /*5370*/  ULDC.64 UR8, c[0x0][0x5c0] ;  /* 0x0001700000087ab9 */ /* 0x000fc60000000a00 */
[----:B------:R-:W-:Y:S02]  /*5380*/  VIADD R25, R25, UR6 ;  /* 0x0000000619197c36 */ /* 0x000fe40008000000 */
[-C--:B0-----:R-:W-:Y:S02]  /*5390*/  IMAD R30, R33, R26.reuse, RZ ;  /* 0x0000001a211e7224 */ /* 0x081fe400078e02ff */
[----:B------:R-:W-:-:S04]  /*53a0*/  IMAD.WIDE.U32 R24, R39, R26, R24 ;  /* 0x0000001a27187225 */ /* 0x000fc800078e0018 */
[----:B------:R-:W-:-:S04]  /*53b0*/  IMAD R31, R39, R27, R30 ;  /* 0x0000001b271f7224 */ /* 0x000fc800078e021e */
[----:B------:R-:W-:Y:S01]  /*53c0*/  IMAD.IADD R30, R25, 0x1, R31 ;  /* 0x00000001191e7824 */ /* 0x000fe200078e021f */
[----:B------:R-:W-:Y:S02]  /*53d0*/  LEA R25, P0, R26, R24, 0x3 ;  /* 0x000000181a197211 */ /* 0x000fe400078018ff */
[----:B------:R-:W-:Y:S02]  /*53e0*/  IADD3 R24, P1, R24, UR8, RZ ;  /* 0x0000000818187c10 */ /* 0x000fe4000ff3e0ff */
[----:B------:R-:W-:Y:S02]  /*53f0*/  LEA.HI.X R27, R26, R30, R27, 0x3, P0 ;  /* 0x0000001e1a1b7211 */ /* 0x000fe400000f1c1b */
[----:B------:R-:W-:Y:S02]  /*5400*/  FSETP.NEU.AND P0, PT, RZ, UR23, PT ;  /* 0x00000017ff007c0b */ /* 0x000fe4000bf0d000 */
[----:B------:R-:W-:Y:S02]  /*5410*/  IADD3 R26, P2, R25, UR8, RZ ;  /* 0x00000008191a7c10 */ /* 0x000fe4000ff5e0ff */
[----:B------:R-:W-:-:S02]  /*5420*/  IADD3.X R25, R30, UR9, RZ, P1, !PT ;  /* 0x000000091e197c10 */ /* 0x000fc40008ffe4ff */
[----:B------:R-:W-:-:S07]  /*5430*/  IADD3.X R27, R27, UR9, RZ, P2, !PT ;  /* 0x000000091b1b7c10 */ /* 0x000fce00097fe4ff */
[----:B------:R-:W-:Y:S05]  /*5440*/  @!P0 BRA `(.L_x_32) ;  /* 0x0000006800d48947 */ /* 0x000fea0003800000 */
[----:B------:R-:W-:Y:S01]  /*5450*/  ULDC.64 UR8, c[0x0][0x5b8] ;  /* 0x00016e0000087ab9 */ /* 0x000fe20000000a00 */
[----:B------:R-:W-:Y:S01]  /*5460*/  ISETP.GE.AND P0, PT, R38, 0x1, PT ;  /* 0x000000012600780c */ /* 0x000fe20003f06270 */
[----:B------:R-:W-:Y:S02]  /*5470*/  UIMAD UR6, UR7, UR8, URZ ;  /* 0x00000008070672a4 */ /* 0x000fe4000f8e023f */
[----:B------:R-:W-:Y:S01]  /*5480*/  IMAD.U32 R31, RZ, RZ, UR8 ;  /* 0x00000008ff1f7e24 */ /* 0x000fe2000f8e00ff */
[----:B------:R-:W-:Y:S01]  /*5490*/  BSSY B1, `(.L_x_33) ;  /* 0x0000010000017945 */ /* 0x000fe20003800000 */
[----:B------:R-:W-:Y:S01]  /*54a0*/  ISETP.LT.OR P4, PT, R35, 0x1, !P0 ;  /* 0x000000012300780c */ /* 0x000fe20004781670 */
[----:B------:R-:W-:Y:S02]  /*54b0*/  UIMAD UR6, UR24, UR9, UR6 ;  /* 0x00000009180672a4 */ /* 0x000fe4000f8e0206 */
[----:B------:R-:W-:Y:S01]  /*54c0*/  IMAD.WIDE.U32 R28, R31, UR24, R28 ;  /* 0x000000181f1c7c25 */ /* 0x000fe2000f8e001c */
[----:B------:R-:W-:-:S03]  /*54d0*/  ULDC.64 UR8, c[0x0][0x5a8] ;  /* 0x00016a0000087ab9 */ /* 0x000fc60000000a00 */
[----:B------:R-:W-:Y:S02]  /*54e0*/  IMAD.MOV.U32 R30, RZ, RZ, R28 ;  /* 0x000000ffff1e7224 */ /* 0x000fe400078e001c */
[----:B------:R-:W-:Y:S01]  /*54f0*/  VIADD R31, R29, UR6 ;  /* 0x000000061d1f7c36 */ /* 0x000fe20008000000 */
[----:B------:R-:W-:Y:S02]  /*5500*/  ULDC.64 UR6, c[0x0][0x5b0] ;  /* 0x00016c0000067ab9 */ /* 0x000fe40000000a00 */
[----:B------:R-:W-:Y:S02]  /*5510*/  IMAD R36, R33, UR6, RZ ;  /* 0x0000000621247c24 */ /* 0x000fe4000f8e02ff */
[----:B------:R-:W-:-:S04]  /*5520*/  IMAD.WIDE.U32 R28, R39, UR6, R30 ;  /* 0x00000006271c7c25 */ /* 0x000fc8000f8e001e */
[--C-:B------:R-:W-:Y:S01]  /*5530*/  IMAD R37, R39, UR7, R36.reuse ;  /* 0x0000000727257c24 */ /* 0x100fe2000f8e0224 */
[----:B------:R-:W-:Y:S02]  /*5540*/  IADD3 R28, P1, R28, UR8, RZ ;  /* 0x000000081c1c7c10 */ /* 0x000fe4000ff3e0ff */
[----:B------:R-:W-:Y:S02]  /*5550*/  PRMT R36, RZ, 0x7610, R36 ;  /* 0x00007610ff247816 */ /* 0x000fe40000000024 */
[----:B------:R-:W-:Y:S01]  /*5560*/  IADD3.X R29, R29, UR9, R37, P1, !PT ;  /* 0x000000091d1d7c10 */ /* 0x000fe20008ffe425 */
[----:B------:R-:W-:Y:S08]  /*5570*/  @P4 BRA `(.L_x_34) ;  /* 0x0000000000044947 */ /* 0x000ff00003800000 */
[----:B------:R0:W5:Y:S02]  /*5580*/  LDG.E.U8 R36, desc[UR20][R28.64] ;  /* 0x000000141c247981 */ /* 0x000164000c1e1100 */
.L_x_34:
[----:B------:R-:W-:Y:S05]  /*5590*/  BSYNC B1 ;  /* 0x0000000000017941 */ /* 0x000fea0003800000 */
.L_x_33:
[----:B-----5:R-:W-:Y:S01]  /*55a0*/  LOP3.LUT R36, R36, 0xff, RZ, 0xc0, !PT ;  /* 0x000000ff24247812 */ /* 0x020fe200078ec0ff */
[----:B------:R-:W-:Y:S01]  /*55b0*/  BSSY B1, `(.L_x_35) ;  /* 0x000000b000017945 */ /* 0x000fe20003800000 */
[----:B------:R-:W-:Y:S02]  /*55c0*/  ISETP.LT.OR P2, PT, R35, 0x2, !P0 ;  /* 0x000000022300780c */ /* 0x000fe40004741670 */
[----:B------:R-:W-:-:S05]  /*55d0*/  F2FP.F16.E5M2.UNPACK_B R36, R36 ;  /* 0x00000024ff24723e */ /* 0x000fca00020004ff */
[----:B------:R-:W-:-:S05]  /*55e0*/  HADD2.F32 R36, -RZ, R36.H0_H0 ;  /* 0x20000024ff247230 */ /* 0x000fca0000004100 */
[----:B------:R-:W-:Y:S01]  /*55f0*/  FMUL R37, R36, UR23 ;  /* 0x0000001724257c20 */ /* 0x000fe20008400000 */
[----:B------:R-:W-:-:S03]  /*5600*/  PRMT R36, RZ, 0x7610, R36 ;  /* 0x00007610ff247816 */ /* 0x000fc60000000024 */
[----:B------:R-:W-:-:S05]  /*5610*/  FFMA R37, R228, UR22, R37 ;  /* 0x00000016e4257c23 */ /* 0x000fca0008000025 */
[----:B------:R-:W-:-:S05]  /*5620*/  F2FP.SATFINITE.E5M2.F32.PACK_AB_MERGE_C R37, RZ, R37, RZ ;  /* 0x00000025ff25723e */ /* 0x000fca00048060ff */
[----:B------:R1:W-:Y:S01]  /*5630*/  @!P4 STG.E.U8 desc[UR20][R24.64], R37 ;  /* 0x000000251800c986 */ /* 0x0003e2000c101114 */
[----:B------:R-:W-:Y:S05]  /*5640*/  @P2 BRA `(.L_x_36) ;  /* 0x0000000000042947 */ /* 0x000fea0003800000 */
[----:B------:R2:W5:Y:S02]  /*5650*/  LDG.E.U8 R36, desc[UR20][R28.64+0x1] ;  /* 0x000001141c247981 */ /* 0x000564000c1e1100 */
.L_x_36:
[----:B------:R-:W-:Y:S05]  /*5660*/  BSYNC B1 ;  /* 0x0000000000017941 */ /* 0x000fea0003800000 */
.L_x_35:
[----:B-----5:R-:W-:Y:S01]  /*5670*/  LOP3.LUT R36, R36, 0xff, RZ, 0xc0, !PT ;  /* 0x000000ff24247812 */ /* 0x020fe200078ec0ff */
[----:B------:R-:W-:Y:S01]  /*5680*/  BSSY B1, `(.L_x_37) ;  /* 0x0000013000017945 */ /* 0x000fe20003800000 */
[----:B-1----:R-:W-:Y:S02]  /*5690*/  IADD3 R37, P1, R39, 0x8, RZ ;  /* 0x0000000827257810 */ /* 0x002fe40007f3e0ff */
[----:B------:R-:W-:-:S03]  /*56a0*/  F2FP.F16.E5M2.UNPACK_B R36, R36 ;  /* 0x00000024ff24723e */ /* 0x000fc600020004ff */
[----:B------:R-:W-:Y:S01]  /*56b0*/  IMAD.X R32, RZ, RZ, R33, P1 ;  /* 0x000000ffff207224 */ /* 0x000fe200008e0621 */
[----:B------:R-:W-:Y:S01]  /*56c0*/  ISETP.GE.AND P1, PT, R38, 0x9, PT ;  /* 0x000000092600780c */ /* 0x000fe20003f26270 */
[----:B------:R-:W-:Y:S02]  /*56d0*/  HADD2.F32 R36, -RZ, R36.H0_H0 ;  /* 0x20000024ff247230 */ /* 0x000fe40000004100 */
[----:B------:R-:W-:Y:S01]  /*56e0*/  IMAD R32, R32, UR6, RZ ;  /* 0x0000000620207c24 */ /* 0x000fe2000f8e02ff */
[----:B------:R-:W-:Y:S01]  /*56f0*/  ISETP.LT.OR P5, PT, R35, 0x1, !P1 ;  /* 0x000000012300780c */ /* 0x000fe20004fa1670 */
[----:B------:R-:W-:-:S04]  /*5700*/  IMAD.WIDE.U32 R30, R37, UR6, R30 ;  /* 0x00000006251e7c25 */ /* 0x000fc8000f8e001e */
[----:B------:R-:W-:Y:S01]  /*5710*/  FMUL R36, R36, UR23 ;  /* 0x0000001724247c20 */ /* 0x000fe20008400000 */
[----:B------:R-:W-:-:S03]  /*5720*/  IMAD R37, R37, UR7, R32 ;  /* 0x0000000725257c24 */ /* 0x000fc6000f8e0220 */
[----:B------:R-:W-:Y:S01]  /*5730*/  FFMA R36, R227, UR22, R36 ;  /* 0x00000016e3247c23 */ /* 0x000fe20008000024 */
[----:B------:R-:W-:Y:S02]  /*5740*/  IADD3 R30, P4, R30, UR8, RZ ;  /* 0x000000081e1e7c10 */ /* 0x000fe4000ff9e0ff */
[----:B------:R-:W-:Y:S02]  /*5750*/  PRMT R32, RZ, 0x7610, R32 ;  /* 0x00007610ff207816 */ /* 0x000fe40000000020 */
[----:B------:R-:W-:Y:S02]  /*5760*/  F2FP.SATFINITE.E5M2.F32.PACK_AB_MERGE_C R33, RZ, R36, RZ ;  /* 0x00000024ff21723e */ /* 0x000fe400048060ff */
[----:B------:R-:W-:-:S03]  /*5770*/  IADD3.X R31, R31, UR9, R37, P4, !PT ;  /* 0x000000091f1f7c10 */ /* 0x000fc6000a7fe425 */
[----:B------:R1:W-:Y:S01]  /*5780*/  @!P2 STG.E.U8 desc[UR20][R24.64+0x1], R33 ;  /* 0x000001211800a986 */ /* 0x0003e2000c101114 */
[----:B------:R-:W-:Y:S05]  /*5790*/  @P5 BRA `(.L_x_38) ;  /* 0x0000000000045947 */ /* 0x000fea0003800000 */
[----:B------:R3:W5:Y:S02]  /*57a0*/  LDG.E.U8 R32, desc[UR20][R30.64] ;  /* 0x000000141e207981 */ /* 0x000764000c1e1100 */
.L_x_38:
[----:B------:R-:W-:Y:S05]  /*57b0*/  BSYNC B1 ;  /* 0x0000000000017941 */ /* 0x000fea0003800000 */
.L_x_37:
[----:B-----5:R-:W-:Y:S01]  /*57c0*/  LOP3.LUT R32, R32, 0xff, RZ, 0xc0, !PT ;  /* 0x000000ff20207812 */ /* 0x020fe200078ec0ff */
[----:B------:R-:W-:Y:S01]  /*57d0*/  BSSY B1, `(.L_x_39) ;  /* 0x000000b000017945 */ /* 0x000fe20003800000 */
[----:B------:R-:W-:Y:S02]  /*57e0*/  ISETP.LT.OR P2, PT, R35, 0x2, !P1 ;  /* 0x000000022300780c */ /* 0x000fe40004f41670 */
[----:B------:R-:W-:-:S05]  /*57f0*/  F2FP.F16.E5M2.UNPACK_B R32, R32 ;  /* 0x00000020ff20723e */ /* 0x000fca00020004ff */
[----:B------:R-:W-:-:S05]  /*5800*/  HADD2.F32 R32, -RZ, R32.H0_H0 ;  /* 0x20000020ff207230 */ /* 0x000fca0000004100 */
[----:B-1----:R-:W-:Y:S01]  /*5810*/  FMUL R33, R32, UR23 ;  /* 0x0000001720217c20 */ /* 0x002fe20008400000 */
[----:B------:R-:W-:-:S03]  /*5820*/  PRMT R32, RZ, 0x7610, R32 ;  /* 0x00007610ff207816 */ /* 0x000fc60000000020 */
[----:B------:R-:W-:-:S05]  /*5830*/  FFMA R33, R226, UR22, R33 ;  /* 0x00000016e2217c23 */ /* 0x000fca0008000021 */
[----:B------:R-:W-:-:S05]  /*5840*/  F2FP.SATFINITE.E5M2.F32.PACK_AB_MERGE_C R33, RZ, R33, RZ ;  /* 0x00000021ff21723e */ /* 0x000fca00048060ff */
[----:B------:R1:W-:Y:S01]  /*5850*/  @!P5 STG.E.U8 desc[UR20][R26.64], R33 ;  /* 0x000000211a00d986 */ /* 0x0003e2000c101114 */
[----:B------:R-:W-:Y:S05]  /*5860*/  @P2 BRA `(.L_x_40) ;  /* 0x0000000000042947 */ /* 0x000fea0003800000 */
[----:B------:R4:W5:Y:S02]  /*5870*/  LDG.E.U8 R32, desc[UR20][R30.64+0x1] ;  /* 0x000001141e207981 */ /* 0x000964000c1e1100 */
.L_x_40:
[----:B------:R-:W-:Y:S05]  /*5880*/  BSYNC B1 ;  /* 0x0000000000017941 */ /* 0x000fea0003800000 */
.L_x_39:
[----:B-----5:R-:W-:Y:S01]  /*5890*/  LOP3.LUT R32, R32, 0xff, RZ, 0xc0, !PT ;  /* 0x000000ff20207812 */ /* 0x020fe200078ec0ff */
[----:B------:R-:W-:Y:S01]  /*58a0*/  BSSY B1, `(.L_x_41) ;  /* 0x000000b000017945 */ /* 0x000fe20003800000 */
[----:B------:R-:W-:Y:S02]  /*58b0*/  ISETP.LT.OR P4, PT, R35, 0x9, !P0 ;  /* 0x000000092300780c */ /* 0x000fe40004781670 */
[----:B------:R-:W-:-:S05]  /*58c0*/  F2FP.F16.E5M2.UNPACK_B R32, R32 ;  /* 0x00000020ff20723e */ /* 0x000fca00020004ff */
[----:B------:R-:W-:-:S05]  /*58d0*/  HADD2.F32 R32, -RZ, R32.H0_H0 ;  /* 0x20000020ff207230 */ /* 0x000fca0000004100 */
[----:B------:R-:W-:-:S04]  /*58e0*/  FMUL R32, R32, UR23 ;  /* 0x0000001720207c20 */ /* 0x000fc80008400000 */
[----:B------:R-:W-:-:S05]  /*58f0*/  FFMA R32, R225, UR22, R32 ;  /* 0x00000016e1207c23 */ /* 0x000fca0008000020 */
[----:B-1----:R-:W-:Y:S02]  /*5900*/  F2FP.SATFINITE.E5M2.F32.PACK_AB_MERGE_C R33, RZ, R32, RZ ;  /* 0x00000020ff21723e */ /* 0x002fe400048060ff */
[----:B------:R-:W-:-:S03]  /*5910*/  PRMT R32, RZ, 0x7610, R32 ;  /* 0x00007610ff207816 */ /* 0x000fc60000000020 */
[----:B------:R1:W-:Y:S01]  /*5920*/  @!P2 STG.E.U8 desc[UR20][R26.64+0x1], R33 ;  /* 0x000001211a00a986 */ /* 0x0003e2000c101114 */
[----:B------:R-:W-:Y:S05]  /*5930*/  @P4 BRA `(.L_x_42) ;  /* 0x0000000000044947 */ /* 0x000fea0003800000 */
[----:B------:R0:W5:Y:S02]  /*5940*/  LDG.E.U8 R32, desc[UR20][R28.64+0x8] ;  /* 0x000008141c207981 */ /* 0x000164000c1e1100 */
.L_x_42:
[----:B------:R-:W-:Y:S05]  /*5950*/  BSYNC B1 ;  /* 0x0000000000017941 */ /* 0x000fea0003800000 */
.L_x_41:
        /* <DEDUP_REMOVED lines=12> */
.L_x_44:
[----:B------:R-:W-:Y:S05]  /*5a20*/  BSYNC B1 ;  /* 0x0000000000017941 */ /* 0x000fea0003800000 */
.L_x_43:
        /* <DEDUP_REMOVED lines=12> */
.L_x_46:
[----:B------:R-:W-:Y:S05]  /*5af0*/  BSYNC B1 ;  /* 0x0000000000017941 */ /* 0x000fea0003800000 */
.L_x_45:
        /* <DEDUP_REMOVED lines=12> */
.L_x_48:
[----:B------:R-:W-:Y:S05]  /*5bc0*/  BSYNC B1 ;  /* 0x0000000000017941 */ /* 0x000fea0003800000 */
.L_x_47:
        /* <DEDUP_REMOVED lines=12> */
.L_x_50:
[----:B------:R-:W-:Y:S05]  /*5c90*/  BSYNC B1 ;  /* 0x0000000000017941 */ /* 0x000fea0003800000 */
.L_x_49:
        /* <DEDUP_REMOVED lines=12> */
.L_x_52:
[----:B------:R-:W-:Y:S05]  /*5d60*/  BSYNC B1 ;  /* 0x0000000000017941 */ /* 0x000fea0003800000 */
.L_x_51:
        /* <DEDUP_REMOVED lines=12> */
.L_x_54:
[----:B------:R-:W-:Y:S05]  /*5e30*/  BSYNC B1 ;  /* 0x0000000000017941 */ /* 0x000fea0003800000 */
.L_x_53:
        /* <DEDUP_REMOVED lines=12> */
.L_x_56:
[----:B------:R-:W-:Y:S05]  /*5f00*/  BSYNC B1 ;  /* 0x0000000000017941 */ /* 0x000fea0003800000 */
.L_x_55:
        /* <DEDUP_REMOVED lines=12> */
.L_x_58:
[----:B------:R-:W-:Y:S05]  /*5fd0*/  BSYNC B1 ;  /* 0x0000000000017941 */ /* 0x000fea0003800000 */
.L_x_57:
        /* <DEDUP_REMOVED lines=12> */
.L_x_60:
[----:B------:R-:W-:Y:S05]  /*60a0*/  BSYNC B1 ;  /* 0x0000000000017941 */ /* 0x000fea0003800000 */
.L_x_59:
        /* <DEDUP_REMOVED lines=12> */
.L_x_62:
[----:B------:R-:W-:Y:S05]  /*6170*/  BSYNC B1 ;  /* 0x0000000000017941 */ /* 0x000fea0003800000 */
.L_x_61:
        /* <DEDUP_REMOVED lines=12> */
.L_x_64:
[----:B------:R-:W-:Y:S05]  /*6240*/  BSYNC B1 ;  /* 0x0000000000017941 */ /* 0x000fea0003800000 */
.L_x_63:
        /* <DEDUP_REMOVED lines=12> */
.L_x_66:
[----:B------:R-:W-:Y:S05]  /*6310*/  BSYNC B1 ;  /* 0x0000000000017941 */ /* 0x000fea0003800000 */
.L_x_65:
        /* <DEDUP_REMOVED lines=12> */
.L_x_68:
[----:B------:R-:W-:Y:S05]  /*63e0*/  BSYNC B1 ;  /* 0x0000000000017941 */ /* 0x000fea0003800000 */
.L_x_67:
        /* <DEDUP_REMOVED lines=12> */
.L_x_70:
[----:B------:R-:W-:Y:S05]  /*64b0*/  BSYNC B1 ;  /* 0x0000000000017941 */ /* 0x000fea0003800000 */
.L_x_69:
        /* <DEDUP_REMOVED lines=12> */
.L_x_72:
[----:B------:R-:W-:Y:S05]  /*6580*/  BSYNC B1 ;  /* 0x0000000000017941 */ /* 0x000fea0003800000 */
.L_x_71:
        /* <DEDUP_REMOVED lines=12> */
.L_x_74:
[----:B------:R-:W-:Y:S05]  /*6650*/  BSYNC B1 ;  /* 0x0000000000017941 */ /* 0x000fea0003800000 */
.L_x_73:
        /* <DEDUP_REMOVED lines=12> */
.L_x_76:
[----:B------:R-:W-:Y:S05]  /*6720*/  BSYNC B1 ;  /* 0x0000000000017941 */ /* 0x000fea0003800000 */
.L_x_75:
        /* <DEDUP_REMOVED lines=12> */
.L_x_78:
[----:B------:R-:W-:Y:S05]  /*67f0*/  BSYNC B1 ;  /* 0x0000000000017941 */ /* 0x000fea0003800000 */
.L_x_77:
        /* <DEDUP_REMOVED lines=12> */
.L_x_80:
[----:B------:R-:W-:Y:S05]  /*68c0*/  BSYNC B1 ;  /* 0x0000000000017941 */ /* 0x000fea0003800000 */
.L_x_79:
        /* <DEDUP_REMOVED lines=12> */
.L_x_82:
[----:B------:R-:W-:Y:S05]  /*6990*/  BSYNC B1 ;  /* 0x0000000000017941 */ /* 0x000fea0003800000 */
.L_x_81:
        /* <DEDUP_REMOVED lines=12> */
.L_x_84:
[----:B------:R-:W-:Y:S05]  /*6a60*/  BSYNC B1 ;  /* 0x0000000000017941 */ /* 0x000fea0003800000 */
.L_x_83:
        /* <DEDUP_REMOVED lines=12> */
.L_x_86:
[----:B------:R-:W-:Y:S05]  /*6b30*/  BSYNC B1 ;  /* 0x0000000000017941 */ /* 0x000fea0003800000 */
.L_x_85:
        /* <DEDUP_REMOVED lines=12> */
.L_x_88:
[----:B------:R-:W-:Y:S05]  /*6c00*/  BSYNC B1 ;  /* 0x0000000000017941 */ /* 0x000fea0003800000 */
.L_x_87:
        /* <DEDUP_REMOVED lines=12> */
.L_x_90:
[----:B------:R-:W-:Y:S05]  /*6cd0*/  BSYNC B1 ;  /* 0x0000000000017941 */ /* 0x000fea0003800000 */
.L_x_89:
        /* <DEDUP_REMOVED lines=12> */
.L_x_92:
[----:B------:R-:W-:Y:S05]  /*6da0*/  BSYNC B1 ;  /* 0x0000000000017941 */ /* 0x000fea0003800000 */
.L_x_91:
        /* <DEDUP_REMOVED lines=12> */
.L_x_94:
[----:B------:R-:W-:Y:S05]  /*6e70*/  BSYNC B1 ;  /* 0x0000000000017941 */ /* 0x000fea0003800000 */
.L_x_93:
        /* <DEDUP_REMOVED lines=12> */
.L_x_96:
[----:B------:R-:W-:Y:S05]  /*6f40*/  BSYNC B1 ;  /* 0x0000000000017941 */ /* 0x000fea0003800000 */
.L_x_95:
        /* <DEDUP_REMOVED lines=12> */
.L_x_98:
[----:B------:R-:W-:Y:S05]  /*7010*/  BSYNC B1 ;  /* 0x0000000000017941 */ /* 0x000fea0003800000 */
.L_x_97:
        /* <DEDUP_REMOVED lines=12> */
.L_x_100:
[----:B------:R-:W-:Y:S05]  /*70e0*/  BSYNC B1 ;  /* 0x0000000000017941 */ /* 0x000fea0003800000 */
.L_x_99:
        /* <DEDUP_REMOVED lines=12> */
.L_x_102:
[----:B------:R-:W-:Y:S05]  /*71b0*/  BSYNC B1 ;  /* 0x0000000000017941 */ /* 0x000fea0003800000 */
.L_x_101:
        /* <DEDUP_REMOVED lines=12> */
.L_x_104:
[----:B------:R-:W-:Y:S05]  /*7280*/  BSYNC B1 ;  /* 0x0000000000017941 */ /* 0x000fea0003800000 */
.L_x_103:
        /* <DEDUP_REMOVED lines=12> */
.L_x_106:
[----:B------:R-:W-:Y:S05]  /*7350*/  BSYNC B1 ;  /* 0x0000000000017941 */ /* 0x000fea0003800000 */
.L_x_105:
        /* <DEDUP_REMOVED lines=12> */
.L_x_108:
[----:B------:R-:W-:Y:S05]  /*7420*/  BSYNC B1 ;  /* 0x0000000000017941 */ /* 0x000fea0003800000 */
.L_x_107:
        /* <DEDUP_REMOVED lines=12> */
.L_x_110:
[----:B------:R-:W-:Y:S05]  /*74f0*/  BSYNC B1 ;  /* 0x0000000000017941 */ /* 0x000fea0003800000 */
.L_x_109:
        /* <DEDUP_REMOVED lines=12> */
.L_x_112:
[----:B------:R-:W-:Y:S05]  /*75c0*/  BSYNC B1 ;  /* 0x0000000000017941 */ /* 0x000fea0003800000 */
.L_x_111:
        /* <DEDUP_REMOVED lines=12> */
.L_x_114:
[----:B------:R-:W-:Y:S05]  /*7690*/  BSYNC B1 ;  /* 0x0000000000017941 */ /* 0x000fea0003800000 */
.L_x_113:
        /* <DEDUP_REMOVED lines=12> */
.L_x_116:
[----:B------:R-:W-:Y:S05]  /*7760*/  BSYNC B1 ;  /* 0x0000000000017941 */ /* 0x000fea0003800000 */
.L_x_115:
        /* <DEDUP_REMOVED lines=12> */
.L_x_118:
[----:B------:R-:W-:Y:S05]  /*7830*/  BSYNC B1 ;  /* 0x0000000000017941 */ /* 0x000fea0003800000 */
.L_x_117:
        /* <DEDUP_REMOVED lines=12> */
.L_x_120:
[----:B------:R-:W-:Y:S05]  /*7900*/  BSYNC B1 ;  /* 0x0000000000017941 */ /* 0x000fea0003800000 */
.L_x_119:
        /* <DEDUP_REMOVED lines=12> */
.L_x_122:
[----:B------:R-:W-:Y:S05]  /*79d0*/  BSYNC B1 ;  /* 0x0000000000017941 */ /* 0x000fea0003800000 */
.L_x_121:
        /* <DEDUP_REMOVED lines=12> */
.L_x_124:
[----:B------:R-:W-:Y:S05]  /*7aa0*/  BSYNC B1 ;  /* 0x0000000000017941 */ /* 0x000fea0003800000 */
.L_x_123:
        /* <DEDUP_REMOVED lines=12> */
.L_x_126:
[----:B------:R-:W-:Y:S05]  /*7b70*/  BSYNC B1 ;  /* 0x0000000000017941 */ /* 0x000fea0003800000 */
.L_x_125:
        /* <DEDUP_REMOVED lines=12> */
.L_x_128:
[----:B------:R-:W-:Y:S05]  /*7c40*/  BSYNC B1 ;  /* 0x0000000000017941 */ /* 0x000fea0003800000 */
.L_x_127:
        /* <DEDUP_REMOVED lines=12> */
.L_x_130:
[----:B------:R-:W-:Y:S05]  /*7d10*/  BSYNC B1 ;  /* 0x0000000000017941 */ /* 0x000fea0003800000 */
.L_x_129:
        /* <DEDUP_REMOVED lines=12> */
.L_x_132:
[----:B------:R-:W-:Y:S05]  /*7de0*/  BSYNC B1 ;  /* 0x0000000000017941 */ /* 0x000fea0003800000 */
.L_x_131:
        /* <DEDUP_REMOVED lines=12> */
.L_x_134:
[----:B------:R-:W-:Y:S05]  /*7eb0*/  BSYNC B1 ;  /* 0x0000000000017941 */ /* 0x000fea0003800000 */
.L_x_133:
        /* <DEDUP_REMOVED lines=12> */
.L_x_136:
[----:B------:R-:W-:Y:S05]  /*7f80*/  BSYNC B1 ;  /* 0x0000000000017941 */ /* 0x000fea0003800000 */
.L_x_135:
        /* <DEDUP_REMOVED lines=12> */
.L_x_138:
[----:B------:R-:W-:Y:S05]  /*8050*/  BSYNC B1 ;  /* 0x0000000000017941 */ /* 0x000fea0003800000 */
.L_x_137:
        /* <DEDUP_REMOVED lines=12> */
.L_x_140:
[----:B------:R-:W-:Y:S05]  /*8120*/  BSYNC B1 ;  /* 0x0000000000017941 */ /* 0x000fea0003800000 */
.L_x_139:
        /* <DEDUP_REMOVED lines=12> */
.L_x_142:
[----:B------:R-:W-:Y:S05]  /*81f0*/  BSYNC B1 ;  /* 0x0000000000017941 */ /* 0x000fea0003800000 */
.L_x_141:
        /* <DEDUP_REMOVED lines=12> */
.L_x_144:
[----:B------:R-:W-:Y:S05]  /*82c0*/  BSYNC B1 ;  /* 0x0000000000017941 */ /* 0x000fea0003800000 */
.L_x_143:
        /* <DEDUP_REMOVED lines=12> */
.L_x_146:
[----:B------:R-:W-:Y:S05]  /*8390*/  BSYNC B1 ;  /* 0x0000000000017941 */ /* 0x000fea0003800000 */
.L_x_145:
        /* <DEDUP_REMOVED lines=12> */
.L_x_148:
[----:B------:R-:W-:Y:S05]  /*8460*/  BSYNC B1 ;  /* 0x0000000000017941 */ /* 0x000fea0003800000 */
.L_x_147:
        /* <DEDUP_REMOVED lines=12> */
.L_x_150:
[----:B------:R-:W-:Y:S05]  /*8530*/  BSYNC B1 ;  /* 0x0000000000017941 */ /* 0x000fea0003800000 */
.L_x_149:
        /* <DEDUP_REMOVED lines=12> */
.L_x_152:
[----:B------:R-:W-:Y:S05]  /*8600*/  BSYNC B1 ;  /* 0x0000000000017941 */ /* 0x000fea0003800000 */
.L_x_151:
        /* <DEDUP_REMOVED lines=12> */
.L_x_154:
[----:B------:R-:W-:Y:S05]  /*86d0*/  BSYNC B1 ;  /* 0x0000000000017941 */ /* 0x000fea0003800000 */
.L_x_153:
        /* <DEDUP_REMOVED lines=12> */
.L_x_156:
[----:B------:R-:W-:Y:S05]  /*87a0*/  BSYNC B1 ;  /* 0x0000000000017941 */ /* 0x000fea0003800000 */
.L_x_155:
        /* <DEDUP_REMOVED lines=12> */
.L_x_158:
[----:B------:R-:W-:Y:S05]  /*8870*/  BSYNC B1 ;  /* 0x0000000000017941 */ /* 0x000fea0003800000 */
.L_x_157:
        /* <DEDUP_REMOVED lines=12> */
.L_x_160:
[----:B------:R-:W-:Y:S05]  /*8940*/  BSYNC B1 ;  /* 0x0000000000017941 */ /* 0x000fea0003800000 */
.L_x_159:
        /* <DEDUP_REMOVED lines=12> */
.L_x_162:
[----:B------:R-:W-:Y:S05]  /*8a10*/  BSYNC B1 ;  /* 0x0000000000017941 */ /* 0x000fea0003800000 */
.L_x_161:
        /* <DEDUP_REMOVED lines=12> */
.L_x_164:
[----:B------:R-:W-:Y:S05]  /*8ae0*/  BSYNC B1 ;  /* 0x0000000000017941 */ /* 0x000fea0003800000 */
.L_x_163:
        /* <DEDUP_REMOVED lines=12> */
.L_x_166:
[----:B------:R-:W-:Y:S05]  /*8bb0*/  BSYNC B1 ;  /* 0x0000000000017941 */ /* 0x000fea0003800000 */
.L_x_165:
        /* <DEDUP_REMOVED lines=12> */
.L_x_168:
[----:B------:R-:W-:Y:S05]  /*8c80*/  BSYNC B1 ;  /* 0x0000000000017941 */ /* 0x000fea0003800000 */
.L_x_167:
        /* <DEDUP_REMOVED lines=12> */
.L_x_170:
[----:B------:R-:W-:Y:S05]  /*8d50*/  BSYNC B1 ;  /* 0x0000000000017941 */ /* 0x000fea0003800000 */
.L_x_169:
        /* <DEDUP_REMOVED lines=12> */
.L_x_172:
[----:B------:R-:W-:Y:S05]  /*8e20*/  BSYNC B1 ;  /* 0x0000000000017941 */ /* 0x000fea0003800000 */
.L_x_171:
        /* <DEDUP_REMOVED lines=12> */
.L_x_174:
[----:B------:R-:W-:Y:S05]  /*8ef0*/  BSYNC B1 ;  /* 0x0000000000017941 */ /* 0x000fea0003800000 */
.L_x_173:
        /* <DEDUP_REMOVED lines=12> */
.L_x_176:
[----:B------:R-:W-:Y:S05]  /*8fc0*/  BSYNC B1 ;  /* 0x0000000000017941 */ /* 0x000fea0003800000 */
.L_x_175:
        /* <DEDUP_REMOVED lines=12> */
.L_x_178:
[----:B------:R-:W-:Y:S05]  /*9090*/  BSYNC B1 ;  /* 0x0000000000017941 */ /* 0x000fea0003800000 */
.L_x_177:
        /* <DEDUP_REMOVED lines=12> */
.L_x_180:
[----:B------:R-:W-:Y:S05]  /*9160*/  BSYNC B1 ;  /* 0x0000000000017941 */ /* 0x000fea0003800000 */
.L_x_179:
        /* <DEDUP_REMOVED lines=12> */
.L_x_182:
[----:B------:R-:W-:Y:S05]  /*9230*/  BSYNC B1 ;  /* 0x0000000000017941 */ /* 0x000fea0003800000 */
.L_x_181:
        /* <DEDUP_REMOVED lines=12> */
.L_x_184:
[----:B------:R-:W-:Y:S05]  /*9300*/  BSYNC B1 ;  /* 0x0000000000017941 */ /* 0x000fea0003800000 */
.L_x_183:
        /* <DEDUP_REMOVED lines=12> */
.L_x_186:
[----:B------:R-:W-:Y:S05]  /*93d0*/  BSYNC B1 ;  /* 0x0000000000017941 */ /* 0x000fea0003800000 */
.L_x_185:
        /* <DEDUP_REMOVED lines=12> */
.L_x_188:
[----:B------:R-:W-:Y:S05]  /*94a0*/  BSYNC B1 ;  /* 0x0000000000017941 */ /* 0x000fea0003800000 */
.L_x_187:
[----:B-----5:R-:W-:Y:S01]  /*94b0*/  LOP3.LUT R32, R32, 0xff, RZ, 0xc0, !PT ;  /* 0x000000ff20207812 */ /* 0x020fe200078ec0ff */
[----:B------:R-:W-:Y:S01]  /*94c0*/  BSSY B1, `(.L_x_189) ;  /* 0x000000b000017945 */ /* 0x000fe20003800000 */
[----:B------:R-:W-:Y:S02]  /*94d0*/  ISETP.LT.OR P4, PT, R35, 0x99, !P1 ;  /* 0x000000992300780c */ /* 0x000fe40004f81670 */
[----:B------:R-:W-:-:S05]  /*94e0*/  F2FP.F16.E5M2.UNPACK_B R32, R32 ;  /* 0x00000020ff20723e */ /* 0x000fca00020004ff */
[----:B------:R-:W-:-:S05]  /*94f0*/  HADD2.F32 R32, -RZ, R32.H0_H0 ;  /* 0x20000020ff207230 */ /* 0x000fca0000004100 */
[----:B------:R-:W-:-:S04]  /*9500*/  FMUL R32, R32, UR23 ;  /* 0x0000001720207c20 */ /* 0x000fc80008400000 */
[----:B------:R-:W-:Y:S01]  /*9510*/  FFMA R32, R23, UR22, R32 ;  /* 0x0000001617207c23 */ /* 0x000fe20008000020 */
[----:B------:R-:W-:-:S04]  /*9520*/  PRMT R23, RZ, 0x7610, R23 ;  /* 0x00007610ff177816 */ /* 0x000fc80000000017 */
[----:B-1----:R-:W-:-:S05]  /*9530*/  F2FP.SATFINITE.E5M2.F32.PACK_AB_MERGE_C R33, RZ, R32, RZ ;  /* 0x00000020ff21723e */ /* 0x002fca00048060ff */
[----:B------:R1:W-:Y:S01]  /*9540*/  @!P2 STG.E.U8 desc[UR20][R24.64+0x99], R33 ;  /* 0x000099211800a986 */ /* 0x0003e2000c101114 */
[----:B------:R-:W-:Y:S05]  /*9550*/  @P4 BRA `(.L_x_190) ;  /* 0x0000000000044947 */ /* 0x000fea0003800000 */
[----:B------:R0:W5:Y:S02]  /*9560*/  LDG.E.U8 R23, desc[UR20][R30.64+0x98] ;  /* 0x000098141e177981 */ /* 0x000164000c1e1100 */
.L_x_190:
[----:B------:R-:W-:Y:S05]  /*9570*/  BSYNC B1 ;  /* 0x0000000000017941 */ /* 0x000fea0003800000 */
.L_x_189:
        /* <DEDUP_REMOVED lines=8> */
[----:B------:R-:W-:-:S05]  /*9600*/  F2FP.SATFINITE.E5M2.F32.PACK_AB_MERGE_C R23, RZ, R23, RZ ;  /* 0x00000017ff17723e */ /* 0x000fca00048060ff */
[----:B------:R0:W-:Y:S01]  /*9610*/  @!P4 STG.E.U8 desc[UR20][R26.64+0x98], R23 ;  /* 0x000098171a00c986 */ /* 0x0001e2000c101114 */
[----:B------:R-:W-:Y:S05]  /*9620*/  @P2 BRA `(.L_x_192) ;  /* 0x0000000000042947 */ /* 0x000fea0003800000 */
[----:B------:R0:W5:Y:S02]  /*9630*/  LDG.E.U8 R22, desc[UR20][R30.64+0x99] ;  /* 0x000099141e167981 */ /* 0x000164000c1e1100 */
.L_x_192:
[----:B------:R-:W-:Y:S05]  /*9640*/  BSYNC B1 ;  /* 0x0000000000017941 */ /* 0x000fea0003800000 */
.L_x_191:
        /* <DEDUP_REMOVED lines=8> */
[----:B0-----:R-:W-:-:S05]  /*96d0*/  F2FP.SATFINITE.E5M2.F32.PACK_AB_MERGE_C R23, RZ, R22, RZ ;  /* 0x00000016ff17723e */ /* 0x001fca00048060ff */
[----:B------:R0:W-:Y:S01]  /*96e0*/  @!P2 STG.E.U8 desc[UR20][R26.64+0x99], R23 ;  /* 0x000099171a00a986 */ /* 0x0001e2000c101114 */
[----:B------:R-:W-:Y:S05]  /*96f0*/  @P4 BRA `(.L_x_194) ;  /* 0x0000000000044947 */ /* 0x000fea0003800000 */
[----:B------:R0:W5:Y:S02]  /*9700*/  LDG.E.U8 R21, desc[UR20][R28.64+0xa0] ;  /* 0x0000a0141c157981 */ /* 0x000164000c1e1100 */
.L_x_194:
[----:B------:R-:W-:Y:S05]  /*9710*/  BSYNC B1 ;  /* 0x0000000000017941 */ /* 0x000fea0003800000 */
.L_x_193:
        /* <DEDUP_REMOVED lines=12> */
.L_x_196:
[----:B------:R-:W-:Y:S05]  /*97e0*/  BSYNC B1 ;  /* 0x0000000000017941 */ /* 0x000fea0003800000 */
.L_x_195:
        /* <DEDUP_REMOVED lines=12> */
.L_x_198:
[----:B------:R-:W-:Y:S05]  /*98b0*/  BSYNC B1 ;  /* 0x0000000000017941 */ /* 0x000fea0003800000 */
.L_x_197:
        /* <DEDUP_REMOVED lines=12> */
.L_x_200:
[----:B------:R-:W-:Y:S05]  /*9980*/  BSYNC B1 ;  /* 0x0000000000017941 */ /* 0x000fea0003800000 */
.L_x_199:
        /* <DEDUP_REMOVED lines=12> */
.L_x_202:
[----:B------:R-:W-:Y:S05]  /*9a50*/  BSYNC B1 ;  /* 0x0000000000017941 */ /* 0x000fea0003800000 */
.L_x_201:
        /* <DEDUP_REMOVED lines=12> */
.L_x_204:
[----:B------:R-:W-:Y:S05]  /*9b20*/  BSYNC B1 ;  /* 0x0000000000017941 */ /* 0x000fea0003800000 */
.L_x_203:
        /* <DEDUP_REMOVED lines=12> */
.L_x_206:
[----:B------:R-:W-:Y:S05]  /*9bf0*/  BSYNC B1 ;  /* 0x0000000000017941 */ /* 0x000fea0003800000 */
.L_x_205:
        /* <DEDUP_REMOVED lines=12> */
.L_x_208:
[----:B------:R-:W-:Y:S05]  /*9cc0*/  BSYNC B1 ;  /* 0x0000000000017941 */ /* 0x000fea0003800000 */
.L_x_207:
        /* <DEDUP_REMOVED lines=12> */
.L_x_210:
[----:B------:R-:W-:Y:S05]  /*9d90*/  BSYNC B1 ;  /* 0x0000000000017941 */ /* 0x000fea0003800000 */
.L_x_209:
        /* <DEDUP_REMOVED lines=12> */
.L_x_212:
[----:B------:R-:W-:Y:S05]  /*9e60*/  BSYNC B1 ;  /* 0x0000000000017941 */ /* 0x000fea0003800000 */
.L_x_211:
        /* <DEDUP_REMOVED lines=12> */
.L_x_214:
[----:B------:R-:W-:Y:S05]  /*9f30*/  BSYNC B1 ;  /* 0x0000000000017941 */ /* 0x000fea0003800000 */
.L_x_213:
        /* <DEDUP_REMOVED lines=12> */
.L_x_216:
[----:B------:R-:W-:Y:S05]  /*a000*/  BSYNC B1 ;  /* 0x0000000000017941 */ /* 0x000fea0003800000 */
.L_x_215:
        /* <DEDUP_REMOVED lines=12> */
.L_x_218:
[----:B------:R-:W-:Y:S05]  /*a0d0*/  BSYNC B1 ;  /* 0x0000000000017941 */ /* 0x000fea0003800000 */
.L_x_217:
        /* <DEDUP_REMOVED lines=12> */
.L_x_220:
[----:B------:R-:W-:Y:S05]  /*a1a0*/  BSYNC B1 ;  /* 0x0000000000017941 */ /* 0x000fea0003800000 */
.L_x_219:
        /* <DEDUP_REMOVED lines=12> */
.L_x_222:
[----:B------:R-:W-:Y:S05]  /*a270*/  BSYNC B1 ;  /* 0x0000000000017941 */ /* 0x000fea0003800000 */
.L_x_221:
        /* <DEDUP_REMOVED lines=12> */
.L_x_224:
[----:B------:R-:W-:Y:S05]  /*a340*/  BSYNC B1 ;  /* 0x0000000000017941 */ /* 0x000fea0003800000 */
.L_x_223:
        /* <DEDUP_REMOVED lines=12> */
.L_x_226:
[----:B------:R-:W-:Y:S05]  /*a410*/  BSYNC B1 ;  /* 0x0000000000017941 */ /* 0x000fea0003800000 */
.L_x_225:
        /* <DEDUP_REMOVED lines=12> */
.L_x_228:
[----:B------:R-:W-:Y:S05]  /*a4e0*/  BSYNC B1 ;  /* 0x0000000000017941 */ /* 0x000fea0003800000 */
.L_x_227:
        /* <DEDUP_REMOVED lines=12> */
.L_x_230:
[----:B------:R-:W-:Y:S05]  /*a5b0*/  BSYNC B1 ;  /* 0x0000000000017941 */ /* 0x000fea0003800000 */
.L_x_229:
        /* <DEDUP_REMOVED lines=12> */
.L_x_232:
[----:B------:R-:W-:Y:S05]  /*a680*/  BSYNC B1 ;  /* 0x0000000000017941 */ /* 0x000fea0003800000 */
.L_x_231:
[----:B-----5:R-:W-:Y:S01]  /*a690*/  LOP3.LUT R2, R2, 0xff, RZ, 0xc0, !PT ;  /* 0x000000ff02027812 */ /* 0x020fe200078ec0ff */
[----:B------:R-:W-:Y:S01]  /*a6a0*/  BSSY B1, `(.L_x_233) ;  /* 0x000000b000017945 */ /* 0x000fe20003800000 */
[----:B------:R-:W-:Y:S02]  /*a6b0*/  ISETP.LT.OR P4, PT, R35, 0xc9, !P0 ;  /* 0x000000c92300780c */ /* 0x000fe40004781670 */
[----:B------:R-:W-:-:S05]  /*a6c0*/  F2FP.F16.E5M2.UNPACK_B R2, R2 ;  /* 0x00000002ff02723e */ /* 0x000fca00020004ff */
[----:B------:R-:W-:-:S05]  /*a6d0*/  HADD2.F32 R2, -RZ, R2.H0_H0 ;  /* 0x20000002ff027230 */ /* 0x000fca0000004100 */
[----:B0-----:R-:W-:-:S04]  /*a6e0*/  FMUL R3, R2, UR23 ;  /* 0x0000001702037c20 */ /* 0x001fc80008400000 */
[----:B------:R-:W-:Y:S01]  /*a6f0*/  FFMA R3, R0, UR22, R3 ;  /* 0x0000001600037c23 */ /* 0x000fe20008000003 */
[----:B------:R-:W-:-:S04]  /*a700*/  PRMT R0, RZ, 0x7610, R0 ;  /* 0x00007610ff007816 */ /* 0x000fc80000000000 */
[----:B------:R-:W-:-:S05]  /*a710*/  F2FP.SATFINITE.E5M2.F32.PACK_AB_MERGE_C R3, RZ, R3, RZ ;  /* 0x00000003ff03723e */ /* 0x000fca00048060ff */
[----:B------:R0:W-:Y:S01]  /*a720*/  @!P2 STG.E.U8 desc[UR20][R26.64+0xc1], R3 ;  /* 0x0000c1031a00a986 */ /* 0x0001e2000c101114 */
[----:B------:R-:W-:Y:S05]  /*a730*/  @P4 BRA `(.L_x_234) ;  /* 0x0000000000044947 */ /* 0x000fea0003800000 */
[----:B------:R0:W5:Y:S02]  /*a740*/  LDG.E.U8 R0, desc[UR20][R28.64+0xc8] ;  /* 0x0000c8141c007981 */ /* 0x000164000c1e1100 */
.L_x_234:
[----:B------:R-:W-:Y:S05]  /*a750*/  BSYNC B1 ;  /* 0x0000000000017941 */ /* 0x000fea0003800000 */
.L_x_233:
[----:B------:R-:W2:Y:S01]  /*a760*/  LDL.LU R2, [R1] ;  /* 0x0000000001027983 */ /* 0x000ea20000300800 */
[----:B-----5:R-:W-:Y:S01]  /*a770*/  LOP3.LUT R0, R0, 0xff, RZ, 0xc0, !PT ;  /* 0x000000ff00007812 */ /* 0x020fe200078ec0ff */
[----:B------:R-:W-:Y:S01]  /*a780*/  BSSY B1, `(.L_x_235) ;  /* 0x000000b000017945 */ /* 0x000fe20003800000 */
[----:B------:R-:W-:Y:S02]  /*a790*/  ISETP.LT.OR P2, PT, R35, 0xca, !P0 ;  /* 0x000000ca2300780c */ /* 0x000fe40004741670 */
[----:B------:R-:W-:-:S05]  /*a7a0*/  F2FP.F16.E5M2.UNPACK_B R0, R0 ;  /* 0x00000000ff00723e */ /* 0x000fca00020004ff */
[----:B------:R-:W-:-:S05]  /*a7b0*/  HADD2.F32 R0, -RZ, R0.H0_H0 ;  /* 0x20000000ff007230 */ /* 0x000fca0000004100 */
[----:B------:R-:W-:-:S04]  /*a7c0*/  FMUL R0, R0, UR23 ;  /* 0x0000001700007c20 */ /* 0x000fc80008400000 */
[----:B--2---:R-:W-:-:S05]  /*a7d0*/  FFMA R0, R2, UR22, R0 ;  /* 0x0000001602007c23 */ /* 0x004fca0008000000 */
[----:B0-----:R-:W-:Y:S02]  /*a7e0*/  F2FP.SATFINITE.E5M2.F32.PACK_AB_MERGE_C R3, RZ, R0, RZ ;  /* 0x00000000ff03723e */ /* 0x001fe400048060ff */
[----:B------:R-:W-:-:S03]  /*a7f0*/  PRMT R0, RZ, 0x7610, R0 ;  /* 0x00007610ff007816 */ /* 0x000fc60000000000 */
[----:B------:R0:W-:Y:S01]  /*a800*/  @!P4 STG.E.U8 desc[UR20][R24.64+0xc8], R3 ;  /* 0x0000c8031800c986 */ /* 0x0001e2000c101114 */
[----:B------:R-:W-:Y:S05]  /*a810*/  @P2 BRA `(.L_x_236) ;  /* 0x0000000000042947 */ /* 0x000fea0003800000 */
[----:B------:R2:W5:Y:S02]  /*a820*/  LDG.E.U8 R0, desc[UR20][R28.64+0xc9] ;  /* 0x0000c9141c007981 */ /* 0x000564000c1e1100 */
.L_x_236:
[----:B------:R-:W-:Y:S05]  /*a830*/  BSYNC B1 ;  /* 0x0000000000017941 */ /* 0x000fea0003800000 */
.L_x_235:
[----:B------:R-:W3:Y:S01]  /*a840*/  LDL.LU R2, [R1+0x4] ;  /* 0x0000040001027983 */ /* 0x000ee20000300800 */
[----:B-----5:R-:W-:Y:S01]  /*a850*/  LOP3.LUT R0, R0, 0xff, RZ, 0xc0, !PT ;  /* 0x000000ff00007812 */ /* 0x020fe200078ec0ff */
[----:B------:R-:W-:Y:S01]  /*a860*/  BSSY B1, `(.L_x_237) ;  /* 0x000000b000017945 */ /* 0x000fe20003800000 */
[----:B------:R-:W-:Y:S02]  /*a870*/  ISETP.LT.OR P4, PT, R35, 0xc9, !P1 ;  /* 0x000000c92300780c */ /* 0x000fe40004f81670 */
[----:B------:R-:W-:-:S05]  /*a880*/  F2FP.F16.E5M2.UNPACK_B R0, R0 ;  /* 0x00000000ff00723e */ /* 0x000fca00020004ff */
[----:B------:R-:W-:-:S05]  /*a890*/  HADD2.F32 R0, -RZ, R0.H0_H0 ;  /* 0x20000000ff007230 */ /* 0x000fca0000004100 */
[----:B------:R-:W-:-:S04]  /*a8a0*/  FMUL R0, R0, UR23 ;  /* 0x0000001700007c20 */ /* 0x000fc80008400000 */
[----:B---3--:R-:W-:-:S05]  /*a8b0*/  FFMA R0, R2, UR22, R0 ;  /* 0x0000001602007c23 */ /* 0x008fca0008000000 */
[----:B0-----:R-:W-:Y:S02]  /*a8c0*/  F2FP.SATFINITE.E5M2.F32.PACK_AB_MERGE_C R3, RZ, R0, RZ ;  /* 0x00000000ff03723e */ /* 0x001fe400048060ff */
[----:B------:R-:W-:-:S03]  /*a8d0*/  PRMT R0, RZ, 0x7610, R0 ;  /* 0x00007610ff007816 */ /* 0x000fc60000000000 */
[----:B------:R0:W-:Y:S01]  /*a8e0*/  @!P2 STG.E.U8 desc[UR20][R24.64+0xc9], R3 ;  /* 0x0000c9031800a986 */ /* 0x0001e2000c101114 */
[----:B------:R-:W-:Y:S05]  /*a8f0*/  @P4 BRA `(.L_x_238) ;  /* 0x0000000000044947 */ /* 0x000fea0003800000 */
[----:B------:R3:W5:Y:S02]  /*a900*/  LDG.E.U8 R0, desc[UR20][R30.64+0xc8] ;  /* 0x0000c8141e007981 */ /* 0x000764000c1e1100 */
.L_x_238:
[----:B------:R-:W-:Y:S05]  /*a910*/  BSYNC B1 ;  /* 0x0000000000017941 */ /* 0x000fea0003800000 */
.L_x_237:
[----:B------:R-:W2:Y:S01]  /*a920*/  LDL.LU R2, [R1+0x8] ;  /* 0x0000080001027983 */ /* 0x000ea20000300800 */
        /* <DEDUP_REMOVED lines=12> */
.L_x_240:
[----:B------:R-:W-:Y:S05]  /*a9f0*/  BSYNC B1 ;  /* 0x0000000000017941 */ /* 0x000fea0003800000 */
.L_x_239:
        /* <DEDUP_REMOVED lines=13> */
.L_x_242:
[----:B------:R-:W-:Y:S05]  /*aad0*/  BSYNC B1 ;  /* 0x0000000000017941 */ /* 0x000fea0003800000 */
.L_x_241:
        /* <DEDUP_REMOVED lines=13> */
.L_x_244:
[----:B------:R-:W-:Y:S05]  /*abb0*/  BSYNC B1 ;  /* 0x0000000000017941 */ /* 0x000fea0003800000 */
.L_x_243:
        /* <DEDUP_REMOVED lines=13> */
.L_x_246:
[----:B------:R-:W-:Y:S05]  /*ac90*/  BSYNC B1 ;  /* 0x0000000000017941 */ /* 0x000fea0003800000 */
.L_x_245:
        /* <DEDUP_REMOVED lines=13> */
.L_x_248:
[----:B------:R-:W-:Y:S05]  /*ad70*/  BSYNC B1 ;  /* 0x0000000000017941 */ /* 0x000fea0003800000 */
.L_x_247:
        /* <DEDUP_REMOVED lines=13> */
.L_x_250:
[----:B------:R-:W-:Y:S05]  /*ae50*/  BSYNC B1 ;  /* 0x0000000000017941 */ /* 0x000fea0003800000 */
.L_x_249:
        /* <DEDUP_REMOVED lines=13> */
.L_x_252:
[----:B------:R-:W-:Y:S05]  /*af30*/  BSYNC B1 ;  /* 0x0000000000017941 */ /* 0x000fea0003800000 */
.L_x_251:
        /* <DEDUP_REMOVED lines=13> */
.L_x_254:
[----:B------:R-:W-:Y:S05]  /*b010*/  BSYNC B1 ;  /* 0x0000000000017941 */ /* 0x000fea0003800000 */
.L_x_253:
        /* <DEDUP_REMOVED lines=13> */
.L_x_256:
[----:B------:R-:W-:Y:S05]  /*b0f0*/  BSYNC B1 ;  /* 0x0000000000017941 */ /* 0x000fea0003800000 */
.L_x_255:
        /* <DEDUP_REMOVED lines=13> */
.L_x_258:
[----:B------:R-:W-:Y:S05]  /*b1d0*/  BSYNC B1 ;  /* 0x0000000000017941 */ /* 0x000fea0003800000 */
.L_x_257:
        /* <DEDUP_REMOVED lines=13> */
.L_x_260:
[----:B------:R-:W-:Y:S05]  /*b2b0*/  BSYNC B1 ;  /* 0x0000000000017941 */ /* 0x000fea0003800000 */
.L_x_259:
        /* <DEDUP_REMOVED lines=13> */
.L_x_262:
[----:B------:R-:W-:Y:S05]  /*b390*/  BSYNC B1 ;  /* 0x0000000000017941 */ /* 0x000fea0003800000 */
.L_x_261:
        /* <DEDUP_REMOVED lines=13> */
.L_x_264:
[----:B------:R-:W-:Y:S05]  /*b470*/  BSYNC B1 ;  /* 0x0000000000017941 */ /* 0x000fea0003800000 */
.L_x_263:
        /* <DEDUP_REMOVED lines=13> */
.L_x_266:
[----:B------:R-:W-:Y:S05]  /*b550*/  BSYNC B1 ;  /* 0x0000000000017941 */ /* 0x000fea0003800000 */
.L_x_265:
        /* <DEDUP_REMOVED lines=13> */
.L_x_268:
[----:B------:R-:W-:Y:S05]  /*b630*/  BSYNC B1 ;  /* 0x0000000000017941 */ /* 0x000fea0003800000 */
.L_x_267:
        /* <DEDUP_REMOVED lines=13> */
.L_x_270:
[----:B------:R-:W-:Y:S05]  /*b710*/  BSYNC B1 ;  /* 0x0000000000017941 */ /* 0x000fea0003800000 */
.L_x_269:
        /* <DEDUP_REMOVED lines=13> */
.L_x_272:
[----:B------:R-:W-:Y:S05]  /*b7f0*/  BSYNC B1 ;  /* 0x0000000000017941 */ /* 0x000fea0003800000 */
.L_x_271:
        /* <DEDUP_REMOVED lines=13> */
.L_x_274:
[----:B------:R-:W-:Y:S05]  /*b8d0*/  BSYNC B1 ;  /* 0x0000000000017941 */ /* 0x000fea0003800000 */
.L_x_273:
        /* <DEDUP_REMOVED lines=13> */
.L_x_276:
[----:B------:R-:W-:Y:S05]  /*b9b0*/  BSYNC B1 ;  /* 0x0000000000017941 */ /* 0x000fea0003800000 */
.L_x_275:
        /* <DEDUP_REMOVED lines=13> */
.L_x_278:
[----:B------:R-:W-:Y:S05]  /*ba90*/  BSYNC B1 ;  /* 0x0000000000017941 */ /* 0x000fea0003800000 */
.L_x_277:
        /* <DEDUP_REMOVED lines=13> */
.L_x_280:
[----:B------:R-:W-:Y:S05]  /*bb70*/  BSYNC B1 ;  /* 0x0000000000017941 */ /* 0x000fea0003800000 */
.L_x_279:
        /* <DEDUP_REMOVED lines=13> */
.L_x_282:
[----:B------:R-:W-:Y:S05]  /*bc50*/  BSYNC B1 ;  /* 0x0000000000017941 */ /* 0x000fea0003800000 */
.L_x_281:
        /* <DEDUP_REMOVED lines=13> */
.L_x_284:
[----:B------:R-:W-:Y:S05]  /*bd30*/  BSYNC B1 ;  /* 0x0000000000017941 */ /* 0x000fea0003800000 */
.L_x_283:
        /* <DEDUP_REMOVED lines=13> */
.L_x_286:
[----:B------:R-:W-:Y:S05]  /*be10*/  BSYNC B1 ;  /* 0x0000000000017941 */ /* 0x000fea0003800000 */
.L_x_285:
        /* <DEDUP_REMOVED lines=13> */
.L_x_288:
[----:B------:R-:W-:Y:S05]  /*bef0*/  BSYNC B1 ;  /* 0x0000000000017941 */ /* 0x000fea0003800000 */
.L_x_287:
[----:B------:R-:W-:Y:S05]  /*bf00*/  @P1 BRA `(.L_x_289) ;  /* 0x00000020009c1947 */ /* 0x000fea0003800000 */
[----:B------:R-:W2:Y:S01]  /*bf10*/  LDL.LU R2, [R1+0x6c] ;  /* 0x00006c0001027983 */ /* 0x000ea20000300800 */
[----:B-----5:R-:W-:-:S04]  /*bf20*/  LOP3.LUT R0, R0, 0xff, RZ, 0xc0, !PT ;  /* 0x000000ff00007812 */ /* 0x020fc800078ec0ff */
[----:B------:R-:W-:-:S05]  /*bf30*/  F2FP.F16.E5M2.UNPACK_B R0, R0 ;  /* 0x00000000ff00723e */ /* 0x000fca00020004ff */
[----:B------:R-:W-:-:S05]  /*bf40*/  HADD2.F32 R0, -RZ, R0.H0_H0 ;  /* 0x20000000ff007230 */ /* 0x000fca0000004100 */
[----:B------:R-:W-:-:S04]  /*bf50*/  FMUL R0, R0, UR23 ;  /* 0x0000001700007c20 */ /* 0x000fc80008400000 */
[----:B--2---:R-:W-:-:S05]  /*bf60*/  FFMA R0, R2, UR22, R0 ;  /* 0x0000001602007c23 */ /* 0x004fca0008000000 */
[----:B0-----:R-:W-:-:S05]  /*bf70*/  F2FP.SATFINITE.E5M2.F32.PACK_AB_MERGE_C R3, RZ, R0, RZ ;  /* 0x00000000ff03723e */ /* 0x001fca00048060ff */
[----:B------:R0:W-:Y:S01]  /*bf80*/  STG.E.U8 desc[UR20][R26.64+0xf9], R3 ;  /* 0x0000f9031a007986 */ /* 0x0001e2000c101114 */
[----:B------:R-:W-:Y:S05]  /*bf90*/  BRA `(.L_x_289) ;  /* 0x0000002000787947 */ /* 0x000fea0003800000 */
.L_x_32:
[----:B------:R-:W-:Y:S01]  /*bfa0*/  ISETP.GE.AND P1, PT, R38, 0x1, PT ;  /* 0x000000012600780c */ /* 0x000fe20003f26270 */
[----:B------:R-:W-:Y:S01]  /*bfb0*/  FMUL R228, R228, UR22 ;  /* 0x00000016e4e47c20 */ /* 0x000fe20008400000 */
[----:B------:R-:W-:Y:S01]  /*bfc0*/  FMUL R227, R227, UR22 ;  /* 0x00000016e3e37c20 */ /* 0x000fe20008400000 */
[----:B------:R-:W-:Y:S01]  /*bfd0*/  ISETP.GE.AND P0, PT, R38, 0x9, PT ;  /* 0x000000092600780c */ /* 0x000fe20003f06270 */
[----:B------:R-:W-:Y:S01]  /*bfe0*/  FMUL R226, R226, UR22 ;  /* 0x00000016e2e27c20 */ /* 0x000fe20008400000 */
[C---:B------:R-:W-:Y:S02]  /*bff0*/  ISETP.LT.OR P4, PT, R35.reuse, 0x1, !P1 ;  /* 0x000000012300780c */ /* 0x040fe40004f81670 */
[----:B------:R-:W-:Y:S02]  /*c000*/  ISETP.LT.OR P5, PT, R35, 0x2, !P1 ;  /* 0x000000022300780c */ /* 0x000fe40004fa1670 */
[----:B------:R-:W-:Y:S02]  /*c010*/  F2FP.SATFINITE.E5M2.F32.PACK_AB_MERGE_C R29, RZ, R228, RZ ;  /* 0x000000e4ff1d723e */ /* 0x000fe400048060ff */
[----:B------:R-:W-:-:S02]  /*c020*/  F2FP.SATFINITE.E5M2.F32.PACK_AB_MERGE_C R227, RZ, R227, RZ ;  /* 0x000000e3ffe3723e */ /* 0x000fc400048060ff */
[----:B------:R-:W-:Y:S01]  /*c030*/  ISETP.LT.OR P2, PT, R35, 0x1, !P0 ;  /* 0x000000012300780c */ /* 0x000fe20004741670 */
[----:B------:R-:W-:-:S04]  /*c040*/  FMUL R225, R225, UR22 ;  /* 0x00000016e1e17c20 */ /* 0x000fc80008400000 */
[----:B------:R0:W-:Y:S01]  /*c050*/  @!P4 STG.E.U8 desc[UR20][R24.64], R29 ;  /* 0x0000001d1800c986 */ /* 0x0001e2000c101114 */
[----:B------:R-:W-:-:S03]  /*c060*/  ISETP.LT.OR P4, PT, R35, 0x2, !P0 ;  /* 0x000000022300780c */ /* 0x000fc60004781670 */
[----:B------:R1:W-:Y:S01]  /*c070*/  @!P5 STG.E.U8 desc[UR20][R24.64+0x1], R227 ;  /* 0x000001e31800d986 */ /* 0x0003e2000c101114 */
[C---:B------:R-:W-:Y:S01]  /*c080*/  ISETP.LT.OR P5, PT, R35.reuse, 0x9, !P1 ;  /* 0x000000092300780c */ /* 0x040fe20004fa1670 */
[----:B------:R-:W-:Y:S01]  /*c090*/  FMUL R224, R224, UR22 ;  /* 0x00000016e0e07c20 */ /* 0x000fe20008400000 */
[----:B------:R-:W-:Y:S01]  /*c0a0*/  ISETP.LT.OR P6, PT, R35, 0xa, !P1 ;  /* 0x0000000a2300780c */ /* 0x000fe20004fc1670 */
[----:B------:R-:W-:Y:S01]  /*c0b0*/  FMUL R223, R223, UR22 ;  /* 0x00000016dfdf7c20 */ /* 0x000fe20008400000 */
[----:B------:R-:W-:Y:S02]  /*c0c0*/  F2FP.SATFINITE.E5M2.F32.PACK_AB_MERGE_C R31, RZ, R226, RZ ;  /* 0x000000e2ff1f723e */ /* 0x000fe400048060ff */
[----:B------:R-:W-:Y:S02]  /*c0d0*/  F2FP.SATFINITE.E5M2.F32.PACK_AB_MERGE_C R225, RZ, R225, RZ ;  /* 0x000000e1ffe1723e */ /* 0x000fe400048060ff */
[----:B0-----:R-:W-:Y:S01]  /*c0e0*/  F2FP.SATFINITE.E5M2.F32.PACK_AB_MERGE_C R29, RZ, R224, RZ ;  /* 0x000000e0ff1d723e */ /* 0x001fe200048060ff */
[----:B------:R-:W-:Y:S01]  /*c0f0*/  @!P2 STG.E.U8 desc[UR20][R26.64], R31 ;  /* 0x0000001f1a00a986 */ /* 0x000fe2000c101114 */
[----:B------:R-:W-:-:S02]  /*c100*/  F2FP.SATFINITE.E5M2.F32.PACK_AB_MERGE_C R223, RZ, R223, RZ ;  /* 0x000000dfffdf723e */ /* 0x000fc400048060ff */
[C---:B------:R-:W-:Y:S01]  /*c110*/  ISETP.LT.OR P2, PT, R35.reuse, 0x9, !P0 ;  /* 0x000000092300780c */ /* 0x040fe20004741670 */
[----:B------:R-:W-:Y:S01]  /*c120*/  @!P4 STG.E.U8 desc[UR20][R26.64+0x1], R225 ;  /* 0x000001e11a00c986 */ /* 0x000fe2000c101114 */
[----:B------:R-:W-:-:S03]  /*c130*/  ISETP.LT.OR P4, PT, R35, 0xa, !P0 ;  /* 0x0000000a2300780c */ /* 0x000fc60004781670 */
[----:B------:R0:W-:Y:S01]  /*c140*/  @!P5 STG.E.U8 desc[UR20][R24.64+0x8], R29 ;  /* 0x0000081d1800d986 */ /* 0x0001e2000c101114 */
[----:B------:R-:W-:Y:S01]  /*c150*/  ISETP.LT.OR P5, PT, R35, 0x11, !P1 ;  /* 0x000000112300780c */ /* 0x000fe20004fa1670 */
[----:B------:R-:W-:Y:S01]  /*c160*/  FMUL R222, R222, UR22 ;  /* 0x00000016dede7c20 */ /* 0x000fe20008400000 */
[----:B------:R-:W-:Y:S01]  /*c170*/  FMUL R221, R221, UR22 ;  /* 0x00000016dddd7c20 */ /* 0x000fe20008400000 */
[----:B------:R-:W-:Y:S01]  /*c180*/  FMUL R220, R220, UR22 ;  /* 0x00000016dcdc7c20 */ /* 0x000fe20008400000 */
[----:B------:R-:W-:Y:S01]  /*c190*/  @!P6 STG.E.U8 desc[UR20][R24.64+0x9], R223 ;  /* 0x000009df1800e986 */ /* 0x000fe2000c101114 */
[----:B------:R-:W-:Y:S01]  /*c1a0*/  ISETP.LT.OR P6, PT, R35, 0x12, !P1 ;  /* 0x000000122300780c */ /* 0x000fe20004fc1670 */
[----:B------:R-:W-:Y:S01]  /*c1b0*/  FMUL R219, R219, UR22 ;  /* 0x00000016dbdb7c20 */ /* 0x000fe20008400000 */
[----:B------:R-:W-:Y:S01]  /*c1c0*/  F2FP.SATFINITE.E5M2.F32.PACK_AB_MERGE_C R33, RZ, R222, RZ ;  /* 0x000000deff21723e */ /* 0x000fe200048060ff */
[----:B-1----:R-:W2:Y:S01]  /*c1d0*/  LDL.LU R227, [R1+0x8] ;  /* 0x0000080001e37983 */ /* 0x002ea20000300800 */
[----:B------:R-:W-:-:S02]  /*c1e0*/  F2FP.SATFINITE.E5M2.F32.PACK_AB_MERGE_C R221, RZ, R221, RZ ;  /* 0x000000ddffdd723e */ /* 0x000fc400048060ff */
[----:B0-----:R-:W-:Y:S01]  /*c1f0*/  F2FP.SATFINITE.E5M2.F32.PACK_AB_MERGE_C R29, RZ, R220, RZ ;  /* 0x000000dcff1d723e */ /* 0x001fe200048060ff */
[----:B------:R-:W3:Y:S04]  /*c200*/  LDL.LU R226, [R1+0x4] ;  /* 0x0000040001e27983 */ /* 0x000ee80000300800 */
[----:B------:R-:W4:Y:S01]  /*c210*/  LDL.LU R224, [R1] ;  /* 0x0000000001e07983 */ /* 0x000f220000300800 */
[----:B------:R-:W-:-:S03]  /*c220*/  F2FP.SATFINITE.E5M2.F32.PACK_AB_MERGE_C R219, RZ, R219, RZ ;  /* 0x000000dbffdb723e */ /* 0x000fc600048060ff */
[----:B------:R-:W-:Y:S01]  /*c230*/  @!P2 STG.E.U8 desc[UR20][R26.64+0x8], R33 ;  /* 0x000008211a00a986 */ /* 0x000fe2000c101114 */
[----:B------:R-:W-:-:S03]  /*c240*/  ISETP.LT.OR P2, PT, R35, 0x11, !P0 ;  /* 0x000000112300780c */ /* 0x000fc60004741670 */
        /* <DEDUP_REMOVED lines=11> */
[----:B------:R-:W-:Y:S01]  /*c300*/  FMUL R214, R214, UR22 ;  /* 0x00000016d6d67c20 */ /* 0x000fe20008400000 */
[----:B------:R-:W-:Y:S01]  /*c310*/  F2FP.SATFINITE.E5M2.F32.PACK_AB_MERGE_C R217, RZ, R217, RZ ;  /* 0x000000d9ffd9723e */ /* 0x000fe200048060ff */
[----:B------:R-:W-:Y:S01]  /*c320*/  FMUL R213, R213, UR22 ;  /* 0x00000016d5d57c20 */ /* 0x000fe20008400000 */
[----:B0-----:R-:W-:Y:S01]  /*c330*/  F2FP.SATFINITE.E5M2.F32.PACK_AB_MERGE_C R29, RZ, R216, RZ ;  /* 0x000000d8ff1d723e */ /* 0x001fe200048060ff */
[----:B------:R-:W-:Y:S01]  /*c340*/  @!P2 STG.E.U8 desc[UR20][R26.64+0x10], R31 ;  /* 0x0000101f1a00a986 */ /* 0x000fe2000c101114 */
[----:B------:R-:W-:-:S02]  /*c350*/  F2FP.SATFINITE.E5M2.F32.PACK_AB_MERGE_C R215, RZ, R215, RZ ;  /* 0x000000d7ffd7723e */ /* 0x000fc400048060ff */
[C---:B------:R-:W-:Y:S01]  /*c360*/  ISETP.LT.OR P2, PT, R35.reuse, 0x19, !P0 ;  /* 0x000000192300780c */ /* 0x040fe20004741670 */
[----:B------:R-:W-:Y:S01]  /*c370*/  @!P4 STG.E.U8 desc[UR20][R26.64+0x11], R217 ;  /* 0x000011d91a00c986 */ /* 0x000fe2000c101114 */
[----:B------:R-:W-:-:S03]  /*c380*/  ISETP.LT.OR P4, PT, R35, 0x1a, !P0 ;  /* 0x0000001a2300780c */ /* 0x000fc60004781670 */
[----:B------:R0:W-:Y:S01]  /*c390*/  @!P5 STG.E.U8 desc[UR20][R24.64+0x18], R29 ;  /* 0x0000181d1800d986 */ /* 0x0001e2000c101114 */
[C---:B------:R-:W-:Y:S01]  /*c3a0*/  ISETP.LT.OR P5, PT, R35.reuse, 0x21, !P1 ;  /* 0x000000212300780c */ /* 0x040fe20004fa1670 */
[----:B------:R-:W-:Y:S02]  /*c3b0*/  FMUL R212, R212, UR22 ;  /* 0x00000016d4d47c20 */ /* 0x000fe40008400000 */
[----:B------:R-:W-:Y:S01]  /*c3c0*/  @!P6 STG.E.U8 desc[UR20][R24.64+0x19], R215 ;  /* 0x000019d71800e986 */ /* 0x000fe2000c101114 */
[----:B------:R-:W-:Y:S01]  /*c3d0*/  ISETP.LT.OR P6, PT, R35, 0x22, !P1 ;  /* 0x000000222300780c */ /* 0x000fe20004fc1670 */
[----:B------:R-:W-:Y:S01]  /*c3e0*/  FMUL R211, R211, UR22 ;  /* 0x00000016d3d37c20 */ /* 0x000fe20008400000 */
[----:B------:R-:W-:Y:S01]  /*c3f0*/  F2FP.SATFINITE.E5M2.F32.PACK_AB_MERGE_C R33, RZ, R214, RZ ;  /* 0x000000d6ff21723e */ /* 0x000fe200048060ff */
[----:B------:R-:W-:Y:S01]  /*c400*/  FMUL R210, R210, UR22 ;  /* 0x00000016d2d27c20 */ /* 0x000fe20008400000 */
[----:B------:R-:W-:Y:S01]  /*c410*/  F2FP.SATFINITE.E5M2.F32.PACK_AB_MERGE_C R213, RZ, R213, RZ ;  /* 0x000000d5ffd5723e */ /* 0x000fe200048060ff */
[----:B------:R-:W-:Y:S01]  /*c420*/  FMUL R209, R209, UR22 ;  /* 0x00000016d1d17c20 */ /* 0x000fe20008400000 */
        /* <DEDUP_REMOVED lines=8> */
[----:B------:R-:W-:-:S03]  /*c4b0*/  ISETP.LT.OR P5, PT, R35, 0x29, !P1 ;  /* 0x000000292300780c */ /* 0x000fc60004fa1670 */
        /* <DEDUP_REMOVED lines=240> */
[----:B------:R1:W-:Y:S01]  /*d3c0*/  @!P6 STG.E.U8 desc[UR20][R24.64+0x99], R23 ;  /* 0x000099171800e986 */ /* 0x0003e2000c101114 */
        /* <DEDUP_REMOVED lines=11> */
[----:B------:R0:W-:Y:S01]  /*d480*/  @!P4 STG.E.U8 desc[UR20][R26.64+0x99], R21 ;  /* 0x000099151a00c986 */ /* 0x0001e2000c101114 */
[----:B------:R-:W-:-:S03]  /*d490*/  ISETP.LT.OR P4, PT, R35, 0xa2, !P0 ;  /* 0x000000a22300780c */ /* 0x000fc60004781670 */
[----:B------:R-:W-:Y:S01]  /*d4a0*/  @!P5 STG.E.U8 desc[UR20][R24.64+0xa0], R29 ;  /* 0x0000a01d1800d986 */ /* 0x000fe2000c101114 */
[----:B------:R-:W-:-:S03]  /*d4b0*/  ISETP.LT.OR P5, PT, R35, 0xa9, !P1 ;  /* 0x000000a92300780c */ /* 0x000fc60004fa1670 */
[----:B------:R2:W-:Y:S01]  /*d4c0*/  @!P6 STG.E.U8 desc[UR20][R24.64+0xa1], R19 ;  /* 0x0000a1131800e986 */ /* 0x0005e2000c101114 */
[----:B------:R-:W-:Y:S01]  /*d4d0*/  ISETP.LT.OR P6, PT, R35, 0xaa, !P1 ;  /* 0x000000aa2300780c */ /* 0x000fe20004fc1670 */
[----:B------:R-:W-:Y:S01]  /*d4e0*/  FMUL R15, R15, UR22 ;  /* 0x000000160f0f7c20 */ /* 0x000fe20008400000 */
[----:B-1----:R-:W-:Y:S01]  /*d4f0*/  F2FP.SATFINITE.E5M2.F32.PACK_AB_MERGE_C R23, RZ, R18, RZ ;  /* 0x00000012ff17723e */ /* 0x002fe200048060ff */
[----:B------:R-:W-:Y:S01]  /*d500*/  FMUL R14, R14, UR22 ;  /* 0x000000160e0e7c20 */ /* 0x000fe20008400000 */
[----:B------:R-:W-:Y:S01]  /*d510*/  F2FP.SATFINITE.E5M2.F32.PACK_AB_MERGE_C R17, RZ, R17, RZ ;  /* 0x00000011ff11723e */ /* 0x000fe200048060ff */
[----:B------:R-:W-:Y:S01]  /*d520*/  FMUL R13, R13, UR22 ;  /* 0x000000160d0d7c20 */ /* 0x000fe20008400000 */
[----:B0-----:R-:W-:Y:S01]  /*d530*/  F2FP.SATFINITE.E5M2.F32.PACK_AB_MERGE_C R21, RZ, R16, RZ ;  /* 0x00000010ff15723e */ /* 0x001fe200048060ff */
[----:B------:R-:W-:Y:S01]  /*d540*/  @!P2 STG.E.U8 desc[UR20][R26.64+0xa0], R23 ;  /* 0x0000a0171a00a986 */ /* 0x000fe2000c101114 */
[----:B------:R-:W-:Y:S02]  /*d550*/  F2FP.SATFINITE.E5M2.F32.PACK_AB_MERGE_C R15, RZ, R15, RZ ;  /* 0x0000000fff0f723e */ /* 0x000fe400048060ff */
[C---:B------:R-:W-:Y:S01]  /*d560*/  ISETP.LT.OR P2, PT, R35.reuse, 0xa9, !P0 ;  /* 0x000000a92300780c */ /* 0x040fe20004741670 */
[----:B------:R-:W-:Y:S01]  /*d570*/  @!P4 STG.E.U8 desc[UR20][R26.64+0xa1], R17 ;  /* 0x0000a1111a00c986 */ /* 0x000fe2000c101114 */
[----:B------:R-:W-:-:S03]  /*d580*/  ISETP.LT.OR P4, PT, R35, 0xaa, !P0 ;  /* 0x000000aa2300780c */ /* 0x000fc60004781670 */
[----:B------:R-:W-:Y:S01]  /*d590*/  @!P5 STG.E.U8 desc[UR20][R24.64+0xa8], R21 ;  /* 0x0000a8151800d986 */ /* 0x000fe2000c101114 */
[C---:B------:R-:W-:Y:S01]  /*d5a0*/  ISETP.LT.OR P5, PT, R35.reuse, 0xb1, !P1 ;  /* 0x000000b12300780c */ /* 0x040fe20004fa1670 */
[----:B------:R-:W-:Y:S02]  /*d5b0*/  FMUL R12, R12, UR22 ;  /* 0x000000160c0c7c20 */ /* 0x000fe40008400000 */
[----:B------:R0:W-:Y:S01]  /*d5c0*/  @!P6 STG.E.U8 desc[UR20][R24.64+0xa9], R15 ;  /* 0x0000a90f1800e986 */ /* 0x0001e2000c101114 */
[----:B------:R-:W-:Y:S01]  /*d5d0*/  ISETP.LT.OR P6, PT, R35, 0xb2, !P1 ;  /* 0x000000b22300780c */ /* 0x000fe20004fc1670 */
[----:B------:R-:W-:Y:S01]  /*d5e0*/  FMUL R11, R11, UR22 ;  /* 0x000000160b0b7c20 */ /* 0x000fe20008400000 */
[----:B--2---:R-:W-:Y:S01]  /*d5f0*/  F2FP.SATFINITE.E5M2.F32.PACK_AB_MERGE_C R19, RZ, R14, RZ ;  /* 0x0000000eff13723e */ /* 0x004fe200048060ff */
[----:B------:R-:W2:Y:S01]  /*d600*/  LDL.LU R223, [R1+0x18] ;  /* 0x0000180001df7983 */ /* 0x000ea20000300800 */
[----:B------:R-:W-:Y:S02]  /*d610*/  F2FP.SATFINITE.E5M2.F32.PACK_AB_MERGE_C R13, RZ, R13, RZ ;  /* 0x0000000dff0d723e */ /* 0x000fe400048060ff */
[----:B------:R-:W-:Y:S01]  /*d620*/  F2FP.SATFINITE.E5M2.F32.PACK_AB_MERGE_C R11, RZ, R11, RZ ;  /* 0x0000000bff0b723e */ /* 0x000fe200048060ff */
[----:B------:R-:W-:Y:S01]  /*d630*/  @!P2 STG.E.U8 desc[UR20][R26.64+0xa8], R19 ;  /* 0x0000a8131a00a986 */ /* 0x000fe2000c101114 */
[----:B0-----:R-:W-:-:S03]  /*d640*/  F2FP.SATFINITE.E5M2.F32.PACK_AB_MERGE_C R15, RZ, R12, RZ ;  /* 0x0000000cff0f723e */ /* 0x001fc600048060ff */
[----:B------:R0:W-:Y:S01]  /*d650*/  @!P4 STG.E.U8 desc[UR20][R26.64+0xa9], R13 ;  /* 0x0000a90d1a00c986 */ /* 0x0001e2000c101114 */
[C---:B------:R-:W-:Y:S02]  /*d660*/  ISETP.LT.OR P2, PT, R35.reuse, 0xb1, !P0 ;  /* 0x000000b12300780c */ /* 0x040fe40004741670 */
[C---:B------:R-:W-:Y:S01]  /*d670*/  ISETP.LT.OR P4, PT, R35.reuse, 0xb2, !P0 ;  /* 0x000000b22300780c */ /* 0x040fe20004781670 */
[----:B------:R-:W-:Y:S01]  /*d680*/  @!P5 STG.E.U8 desc[UR20][R24.64+0xb0], R15 ;  /* 0x0000b00f1800d986 */ /* 0x000fe2000c101114 */
[----:B------:R-:W-:Y:S01]  /*d690*/  ISETP.LT.OR P5, PT, R35, 0xb9, !P1 ;  /* 0x000000b92300780c */ /* 0x000fe20004fa1670 */
[----:B------:R-:W-:Y:S01]  /*d6a0*/  FMUL R10, R10, UR22 ;  /* 0x000000160a0a7c20 */ /* 0x000fe20008400000 */
[----:B------:R-:W-:Y:S01]  /*d6b0*/  FMUL R9, R9, UR22 ;  /* 0x0000001609097c20 */ /* 0x000fe20008400000 */
[----:B------:R-:W2:Y:S01]  /*d6c0*/  LDL.LU R222, [R1+0x14] ;  /* 0x0000140001de7983 */ /* 0x000ea20000300800 */
[----:B------:R-:W-:-:S03]  /*d6d0*/  FMUL R8, R8, UR22 ;  /* 0x0000001608087c20 */ /* 0x000fc60008400000 */
[----:B------:R-:W2:Y:S01]  /*d6e0*/  LDL.LU R220, [R1+0x10] ;  /* 0x0000100001dc7983 */ /* 0x000ea20000300800 */
[----:B------:R-:W-:-:S03]  /*d6f0*/  F2FP.SATFINITE.E5M2.F32.PACK_AB_MERGE_C R17, RZ, R10, RZ ;  /* 0x0000000aff11723e */ /* 0x000fc600048060ff */
[----:B------:R-:W2:Y:S01]  /*d700*/  LDL.LU R221, [R1+0xc] ;  /* 0x00000c0001dd7983 */ /* 0x000ea20000300800 */
[----:B------:R-:W-:Y:S01]  /*d710*/  F2FP.SATFINITE.E5M2.F32.PACK_AB_MERGE_C R9, RZ, R9, RZ ;  /* 0x00000009ff09723e */ /* 0x000fe200048060ff */
[----:B------:R-:W-:Y:S01]  /*d720*/  FMUL R7, R7, UR22 ;  /* 0x0000001607077c20 */ /* 0x000fe20008400000 */
[----:B0-----:R-:W-:Y:S01]  /*d730*/  F2FP.SATFINITE.E5M2.F32.PACK_AB_MERGE_C R13, RZ, R8, RZ ;  /* 0x00000008ff0d723e */ /* 0x001fe200048060ff */
[----:B------:R0:W-:Y:S01]  /*d740*/  @!P6 STG.E.U8 desc[UR20][R24.64+0xb1], R11 ;  /* 0x0000b10b1800e986 */ /* 0x0001e2000c101114 */
[----:B------:R-:W-:Y:S01]  /*d750*/  ISETP.LT.OR P6, PT, R35, 0xba, !P1 ;  /* 0x000000ba2300780c */ /* 0x000fe20004fc1670 */
[----:B-----5:R-:W-:Y:S01]  /*d760*/  FMUL R2, R2, UR22 ;  /* 0x0000001602027c20 */ /* 0x020fe20008400000 */
[----:B------:R-:W-:Y:S01]  /*d770*/  F2FP.SATFINITE.E5M2.F32.PACK_AB_MERGE_C R7, RZ, R7, RZ ;  /* 0x00000007ff07723e */ /* 0x000fe200048060ff */
[----:B------:R-:W-:Y:S01]  /*d780*/  @!P2 STG.E.U8 desc[UR20][R26.64+0xb0], R17 ;  /* 0x0000b0111a00a986 */ /* 0x000fe2000c101114 */
[----:B------:R-:W-:Y:S01]  /*d790*/  FMUL R3, R3, UR22 ;  /* 0x0000001603037c20 */ /* 0x000fe20008400000 */
[----:B------:R-:W-:Y:S01]  /*d7a0*/  FMUL R4, R4, UR22 ;  /* 0x0000001604047c20 */ /* 0x000fe20008400000 */
[C---:B------:R-:W-:Y:S01]  /*d7b0*/  ISETP.LT.OR P2, PT, R35.reuse, 0xb9, !P0 ;  /* 0x000000b92300780c */ /* 0x040fe20004741670 */
[----:B------:R1:W-:Y:S01]  /*d7c0*/  @!P4 STG.E.U8 desc[UR20][R26.64+0xb1], R9 ;  /* 0x0000b1091a00c986 */ /* 0x0003e2000c101114 */
[----:B------:R-:W-:Y:S01]  /*d7d0*/  ISETP.LT.OR P4, PT, R35, 0xba, !P0 ;  /* 0x000000ba2300780c */ /* 0x000fe20004781670 */
[----:B------:R-:W-:Y:S01]  /*d7e0*/  FMUL R6, R6, UR22 ;  /* 0x0000001606067c20 */ /* 0x000fe20008400000 */
[----:B------:R-:W-:Y:S01]  /*d7f0*/  FMUL R5, R5, UR22 ;  /* 0x0000001605057c20 */ /* 0x000fe20008400000 */
[----:B------:R3:W-:Y:S01]  /*d800*/  @!P5 STG.E.U8 desc[UR20][R24.64+0xb8], R13 ;  /* 0x0000b80d1800d986 */ /* 0x0007e2000c101114 */
[----:B------:R-:W-:Y:S01]  /*d810*/  ISETP.LT.OR P5, PT, R35, 0xc1, !P1 ;  /* 0x000000c12300780c */ /* 0x000fe20004fa1670 */
[----:B------:R-:W-:Y:S01]  /*d820*/  FMUL R0, R0, UR22 ;  /* 0x0000001600007c20 */ /* 0x000fe20008400000 */
[----:B0-----:R-:W-:Y:S01]  /*d830*/  F2FP.SATFINITE.E5M2.F32.PACK_AB_MERGE_C R11, RZ, R6, RZ ;  /* 0x00000006ff0b723e */ /* 0x001fe200048060ff */
[----:B------:R-:W2:Y:S01]  /*d840*/  LDL.LU R225, [R1+0x1c] ;  /* 0x00001c0001e17983 */ /* 0x000ea20000300800 */
[----:B------:R-:W-:-:S03]  /*d850*/  F2FP.SATFINITE.E5M2.F32.PACK_AB_MERGE_C R5, RZ, R5, RZ ;  /* 0x00000005ff05723e */ /* 0x000fc600048060ff */
[----:B------:R0:W-:Y:S01]  /*d860*/  @!P6 STG.E.U8 desc[UR20][R24.64+0xb9], R7 ;  /* 0x0000b9071800e986 */ /* 0x0001e2000c101114 */
[----:B-1----:R-:W-:Y:S01]  /*d870*/  F2FP.SATFINITE.E5M2.F32.PACK_AB_MERGE_C R9, RZ, R4, RZ ;  /* 0x00000004ff09723e */ /* 0x002fe200048060ff */
[----:B------:R-:W-:Y:S01]  /*d880*/  FMUL R4, R227, UR22 ;  /* 0x00000016e3047c20 */ /* 0x000fe20008400000 */
[C---:B------:R-:W-:Y:S01]  /*d890*/  ISETP.LT.OR P6, PT, R35.reuse, 0xc2, !P1 ;  /* 0x000000c22300780c */ /* 0x040fe20004fc1670 */
[----:B------:R-:W-:Y:S01]  /*d8a0*/  @!P2 STG.E.U8 desc[UR20][R26.64+0xb8], R11 ;  /* 0x0000b80b1a00a986 */ /* 0x000fe2000c101114 */
[----:B---3--:R-:W-:Y:S01]  /*d8b0*/  F2FP.SATFINITE.E5M2.F32.PACK_AB_MERGE_C R13, RZ, R2, RZ ;  /* 0x00000002ff0d723e */ /* 0x008fe200048060ff */
[----:B----4-:R-:W-:Y:S01]  /*d8c0*/  FMUL R2, R224, UR22 ;  /* 0x00000016e0027c20 */ /* 0x010fe20008400000 */
[----:B------:R-:W-:Y:S01]  /*d8d0*/  ISETP.LT.OR P2, PT, R35, 0xc1, !P0 ;  /* 0x000000c12300780c */ /* 0x000fe20004741670 */
[----:B------:R-:W3:Y:S01]  /*d8e0*/  LDL.LU R224, [R1+0x20] ;  /* 0x0000200001e07983 */ /* 0x000ee20000300800 */
[----:B0-----:R-:W-:Y:S01]  /*d8f0*/  F2FP.SATFINITE.E5M2.F32.PACK_AB_MERGE_C R7, RZ, R3, RZ ;  /* 0x00000003ff07723e */ /* 0x001fe200048060ff */
[----:B------:R-:W-:-:S02]  /*d900*/  FMUL R3, R226, UR22 ;  /* 0x00000016e2037c20 */ /* 0x000fc40008400000 */
[----:B------:R0:W-:Y:S01]  /*d910*/  @!P4 STG.E.U8 desc[UR20][R26.64+0xb9], R5 ;  /* 0x0000b9051a00c986 */ /* 0x0001e2000c101114 */
[----:B------:R-:W-:-:S03]  /*d920*/  ISETP.LT.OR P4, PT, R35, 0xc2, !P0 ;  /* 0x000000c22300780c */ /* 0x000fc60004781670 */
[----:B------:R-:W4:Y:S04]  /*d930*/  LDL.LU R226, [R1+0x24] ;  /* 0x0000240001e27983 */ /* 0x000f280000300800 */
[----:B------:R-:W4:Y:S04]  /*d940*/  LDL.LU R227, [R1+0x28] ;  /* 0x0000280001e37983 */ /* 0x000f280000300800 */
[----:B------:R-:W-:Y:S01]  /*d950*/  @!P5 STG.E.U8 desc[UR20][R24.64+0xc0], R9 ;  /* 0x0000c0091800d986 */ /* 0x000fe2000c101114 */
[C---:B------:R-:W-:Y:S02]  /*d960*/  ISETP.LT.OR P5, PT, R35.reuse, 0xc9, !P1 ;  /* 0x000000c92300780c */ /* 0x040fe40004fa1670 */
[----:B0-----:R-:W-:Y:S01]  /*d970*/  F2FP.SATFINITE.E5M2.F32.PACK_AB_MERGE_C R5, RZ, R0, RZ ;  /* 0x00000000ff05723e */ /* 0x001fe200048060ff */
[----:B------:R0:W-:Y:S01]  /*d980*/  @!P6 STG.E.U8 desc[UR20][R24.64+0xc1], R7 ;  /* 0x0000c1071800e986 */ /* 0x0001e2000c101114 */
[----:B------:R-:W-:-:S03]  /*d990*/  ISETP.LT.OR P6, PT, R35, 0xca, !P1 ;  /* 0x000000ca2300780c */ /* 0x000fc60004fc1670 */
[----:B------:R-:W-:Y:S01]  /*d9a0*/  @!P2 STG.E.U8 desc[UR20][R26.64+0xc0], R13 ;  /* 0x0000c00d1a00a986 */ /* 0x000fe2000c101114 */
[----:B------:R-:W-:-:S03]  /*d9b0*/  ISETP.LT.OR P2, PT, R35, 0xc9, !P0 ;  /* 0x000000c92300780c */ /* 0x000fc60004741670 */
[----:B------:R1:W-:Y:S01]  /*d9c0*/  @!P4 STG.E.U8 desc[UR20][R26.64+0xc1], R5 ;  /* 0x0000c1051a00c986 */ /* 0x0003e2000c101114 */
[----:B0-----:R-:W-:Y:S02]  /*d9d0*/  F2FP.SATFINITE.E5M2.F32.PACK_AB_MERGE_C R7, RZ, R2, RZ ;  /* 0x00000002ff07723e */ /* 0x001fe400048060ff */
[----:B------:R-:W-:-:S03]  /*d9e0*/  ISETP.LT.OR P4, PT, R35, 0xca, !P0 ;  /* 0x000000ca2300780c */ /* 0x000fc60004781670 */
[----:B------:R0:W-:Y:S01]  /*d9f0*/  @!P5 STG.E.U8 desc[UR20][R24.64+0xc8], R7 ;  /* 0x0000c8071800d986 */ /* 0x0001e2000c101114 */
[----:B------:R-:W-:Y:S02]  /*da00*/  ISETP.LT.OR P5, PT, R35, 0xd1, !P1 ;  /* 0x000000d12300780c */ /* 0x000fe40004fa1670 */
[----:B------:R-:W-:Y:S02]  /*da10*/  F2FP.SATFINITE.E5M2.F32.PACK_AB_MERGE_C R9, RZ, R3, RZ ;  /* 0x00000003ff09723e */ /* 0x000fe400048060ff */
[----:B------:R-:W-:-:S03]  /*da20*/  F2FP.SATFINITE.E5M2.F32.PACK_AB_MERGE_C R11, RZ, R4, RZ ;  /* 0x00000004ff0b723e */ /* 0x000fc600048060ff */
[----:B------:R0:W-:Y:S04]  /*da30*/  @!P6 STG.E.U8 desc[UR20][R24.64+0xc9], R9 ;  /* 0x0000c9091800e986 */ /* 0x0001e8000c101114 */
[----:B------:R-:W-:Y:S01]  /*da40*/  @!P2 STG.E.U8 desc[UR20][R26.64+0xc8], R11 ;  /* 0x0000c80b1a00a986 */ /* 0x000fe2000c101114 */
[----:B--2---:R-:W-:Y:S01]  /*da50*/  FMUL R2, R220, UR22 ;  /* 0x00000016dc027c20 */ /* 0x004fe20008400000 */
[----:B------:R-:W-:Y:S02]  /*da60*/  FMUL R0, R221, UR22 ;  /* 0x00000016dd007c20 */ /* 0x000fe40008400000 */
[----:B------:R-:W2:Y:S03]  /*da70*/  LDL.LU R221, [R1+0x2c] ;  /* 0x00002c0001dd7983 */ /* 0x000ea60000300800 */
[----:B-1----:R-:W-:Y:S01]  /*da80*/  F2FP.SATFINITE.E5M2.F32.PACK_AB_MERGE_C R5, RZ, R0, RZ ;  /* 0x00000000ff05723e */ /* 0x002fe200048060ff */
[----:B------:R-:W2:Y:S01]  /*da90*/  LDL.LU R220, [R1+0x30] ;  /* 0x0000300001dc7983 */ /* 0x000ea20000300800 */
[----:B------:R-:W-:Y:S01]  /*daa0*/  FMUL R0, R223, UR22 ;  /* 0x00000016df007c20 */ /* 0x000fe20008400000 */
[----:B------:R-:W-:Y:S01]  /*dab0*/  FMUL R3, R222, UR22 ;  /* 0x00000016de037c20 */ /* 0x000fe20008400000 */
[----:B0-----:R-:W-:Y:S01]  /*dac0*/  F2FP.SATFINITE.E5M2.F32.PACK_AB_MERGE_C R7, RZ, R2, RZ ;  /* 0x00000002ff07723e */ /* 0x001fe200048060ff */
[----:B------:R-:W2:Y:S02]  /*dad0*/  LDL.LU R222, [R1+0x34] ;  /* 0x0000340001de7983 */ /* 0x000ea40000300800 */
[----:B------:R-:W-:-:S02]  /*dae0*/  F2FP.SATFINITE.E5M2.F32.PACK_AB_MERGE_C R13, RZ, R0, RZ ;  /* 0x00000000ff0d723e */ /* 0x000fc400048060ff */
[----:B------:R-:W2:Y:S01]  /*daf0*/  LDL.LU R223, [R1+0x38] ;  /* 0x0000380001df7983 */ /* 0x000ea20000300800 */
[----:B------:R-:W-:Y:S01]  /*db00*/  F2FP.SATFINITE.E5M2.F32.PACK_AB_MERGE_C R9, RZ, R3, RZ ;  /* 0x00000003ff09723e */ /* 0x000fe200048060ff */
[----:B------:R-:W-:Y:S02]  /*db10*/  FMUL R2, R225, UR22 ;  /* 0x00000016e1027c20 */ /* 0x000fe40008400000 */
[----:B------:R-:W2:Y:S04]  /*db20*/  LDL.LU R225, [R1+0x3c] ;  /* 0x00003c0001e17983 */ /* 0x000ea80000300800 */
[----:B------:R-:W-:Y:S01]  /*db30*/  @!P4 STG.E.U8 desc[UR20][R26.64+0xc9], R5 ;  /* 0x0000c9051a00c986 */ /* 0x000fe2000c101114 */
[----:B---3--:R-:W-:-:S03]  /*db40*/  FMUL R0, R224, UR22 ;  /* 0x00000016e0007c20 */ /* 0x008fc60008400000 */
[----:B------:R0:W-:Y:S04]  /*db50*/  @!P5 STG.E.U8 desc[UR20][R24.64+0xd0], R7 ;  /* 0x0000d0071800d986 */ /* 0x0001e8000c101114 */
[----:B------:R-:W3:Y:S01]  /*db60*/  LDL.LU R224, [R1+0x40] ;  /* 0x0000400001e07983 */ /* 0x000ee20000300800 */
[----:B----4-:R-:W-:-:S03]  /*db70*/  FMUL R3, R226, UR22 ;  /* 0x00000016e2037c20 */ /* 0x010fc60008400000 */
[----:B------:R-:W4:Y:S01]  /*db80*/  LDL.LU R226, [R1+0x44] ;  /* 0x0000440001e27983 */ /* 0x000f220000300800 */
[----:B0-----:R-:W-:Y:S01]  /*db90*/  F2FP.SATFINITE.E5M2.F32.PACK_AB_MERGE_C R7, RZ, R0, RZ ;  /* 0x00000000ff07723e */ /* 0x001fe200048060ff */
[----:B------:R-:W-:Y:S02]  /*dba0*/  FMUL R0, R227, UR22 ;  /* 0x00000016e3007c20 */ /* 0x000fe40008400000 */
[----:B------:R-:W4:Y:S01]  /*dbb0*/  LDL.LU R227, [R1+0x48] ;  /* 0x0000480001e37983 */ /* 0x000f220000300800 */
[C---:B------:R-:W-:Y:S02]  /*dbc0*/  ISETP.LT.OR P6, PT, R35.reuse, 0xd2, !P1 ;  /* 0x000000d22300780c */ /* 0x040fe40004fc1670 */
[C---:B------:R-:W-:Y:S01]  /*dbd0*/  ISETP.LT.OR P4, PT, R35.reuse, 0xd2, !P0 ;  /* 0x000000d22300780c */ /* 0x040fe20004781670 */
[----:B------:R-:W4:Y:S01]  /*dbe0*/  LDL.LU R219, [R1+0x4c] ;  /* 0x00004c0001db7983 */ /* 0x000f220000300800 */
[----:B------:R-:W-:Y:S02]  /*dbf0*/  F2FP.SATFINITE.E5M2.F32.PACK_AB_MERGE_C R5, RZ, R2, RZ ;  /* 0x00000002ff05723e */ /* 0x000fe400048060ff */
[----:B------:R-:W-:-:S02]  /*dc00*/  ISETP.LT.OR P2, PT, R35, 0xd1, !P0 ;  /* 0x000000d12300780c */ /* 0x000fc40004741670 */
[----:B------:R-:W-:Y:S02]  /*dc10*/  ISETP.LT.OR P5, PT, R35, 0xd9, !P1 ;  /* 0x000000d92300780c */ /* 0x000fe40004fa1670 */
[----:B------:R-:W-:-:S03]  /*dc20*/  F2FP.SATFINITE.E5M2.F32.PACK_AB_MERGE_C R11, RZ, R0, RZ ;  /* 0x00000000ff0b723e */ /* 0x000fc600048060ff */
[----:B------:R0:W-:Y:S01]  /*dc30*/  @!P6 STG.E.U8 desc[UR20][R24.64+0xd1], R9 ;  /* 0x0000d1091800e986 */ /* 0x0001e2000c101114 */
[----:B------:R-:W-:-:S03]  /*dc40*/  ISETP.LT.OR P6, PT, R35, 0xda, !P1 ;  /* 0x000000da2300780c */ /* 0x000fc60004fc1670 */
[----:B------:R1:W-:Y:S01]  /*dc50*/  @!P4 STG.E.U8 desc[UR20][R26.64+0xd1], R5 ;  /* 0x0000d1051a00c986 */ /* 0x0003e2000c101114 */
[----:B------:R-:W-:-:S03]  /*dc60*/  ISETP.LT.OR P4, PT, R35, 0xda, !P0 ;  /* 0x000000da2300780c */ /* 0x000fc60004781670 */
[----:B------:R-:W-:Y:S01]  /*dc70*/  @!P2 STG.E.U8 desc[UR20][R26.64+0xd0], R13 ;  /* 0x0000d00d1a00a986 */ /* 0x000fe2000c101114 */
[----:B0-----:R-:W-:-:S03]  /*dc80*/  F2FP.SATFINITE.E5M2.F32.PACK_AB_MERGE_C R9, RZ, R3, RZ ;  /* 0x00000003ff09723e */ /* 0x001fc600048060ff */
[----:B------:R0:W-:Y:S04]  /*dc90*/  @!P5 STG.E.U8 desc[UR20][R24.64+0xd8], R7 ;  /* 0x0000d8071800d986 */ /* 0x0001e8000c101114 */
[----:B------:R0:W-:Y:S01]  /*dca0*/  @!P6 STG.E.U8 desc[UR20][R24.64+0xd9], R9 ;  /* 0x0000d9091800e986 */ /* 0x0001e2000c101114 */
[----:B--2---:R-:W-:-:S03]  /*dcb0*/  FMUL R0, R221, UR22 ;  /* 0x00000016dd007c20 */ /* 0x004fc60008400000 */
[----:B------:R-:W2:Y:S01]  /*dcc0*/  LDL.LU R221, [R1+0x50] ;  /* 0x0000500001dd7983 */ /* 0x000ea20000300800 */
[----:B------:R-:W-:-:S03]  /*dcd0*/  FMUL R2, R220, UR22 ;  /* 0x00000016dc027c20 */ /* 0x000fc60008400000 */
[----:B------:R-:W2:Y:S01]  /*dce0*/  LDL.LU R220, [R1+0x54] ;  /* 0x0000540001dc7983 */ /* 0x000ea20000300800 */
[----:B-1----:R-:W-:Y:S01]  /*dcf0*/  F2FP.SATFINITE.E5M2.F32.PACK_AB_MERGE_C R5, RZ, R0, RZ ;  /* 0x00000000ff05723e */ /* 0x002fe200048060ff */
[----:B------:R-:W-:Y:S02]  /*dd00*/  FMUL R3, R222, UR22 ;  /* 0x00000016de037c20 */ /* 0x000fe40008400000 */
[----:B------:R-:W2:Y:S01]  /*dd10*/  LDL.LU R222, [R1+0x58] ;  /* 0x0000580001de7983 */ /* 0x000ea20000300800 */
[----:B0-----:R-:W-:Y:S01]  /*dd20*/  F2FP.SATFINITE.E5M2.F32.PACK_AB_MERGE_C R7, RZ, R2, RZ ;  /* 0x00000002ff07723e */ /* 0x001fe200048060ff */
[----:B------:R-:W-:Y:S01]  /*dd30*/  FMUL R4, R223, UR22 ;  /* 0x00000016df047c20 */ /* 0x000fe20008400000 */
[----:B------:R-:W-:Y:S01]  /*dd40*/  F2FP.SATFINITE.E5M2.F32.PACK_AB_MERGE_C R9, RZ, R3, RZ ;  /* 0x00000003ff09723e */ /* 0x000fe200048060ff */
[----:B------:R-:W2:Y:S01]  /*dd50*/  LDL.LU R223, [R1+0x5c] ;  /* 0x00005c0001df7983 */ /* 0x000ea20000300800 */
[----:B------:R-:W-:-:S03]  /*dd60*/  FMUL R0, R225, UR22 ;  /* 0x00000016e1007c20 */ /* 0x000fc60008400000 */
[----:B------:R0:W-:Y:S04]  /*dd70*/  @!P4 STG.E.U8 desc[UR20][R26.64+0xd9], R5 ;  /* 0x0000d9051a00c986 */ /* 0x0001e8000c101114 */
[----:B------:R-:W2:Y:S01]  /*dd80*/  LDL.LU R225, [R1+0x60] ;  /* 0x0000600001e17983 */ /* 0x000ea20000300800 */
[----:B0-----:R-:W-:Y:S01]  /*dd90*/  F2FP.SATFINITE.E5M2.F32.PACK_AB_MERGE_C R5, RZ, R0, RZ ;  /* 0x00000000ff05723e */ /* 0x001fe200048060ff */
[----:B---3--:R-:W-:Y:S02]  /*dda0*/  FMUL R2, R224, UR22 ;  /* 0x00000016e0027c20 */ /* 0x008fe40008400000 */
[----:B------:R-:W3:Y:S01]  /*ddb0*/  LDL.LU R224, [R1+0x64] ;  /* 0x0000640001e07983 */ /* 0x000ee20000300800 */
[----:B----4-:R-:W-:-:S03]  /*ddc0*/  FMUL R3, R226, UR22 ;  /* 0x00000016e2037c20 */ /* 0x010fc60008400000 */
[----:B------:R-:W4:Y:S01]  /*ddd0*/  LDL.LU R226, [R1+0x68] ;  /* 0x0000680001e27983 */ /* 0x000f220000300800 */
[----:B------:R-:W-:-:S03]  /*dde0*/  FMUL R0, R227, UR22 ;  /* 0x00000016e3007c20 */ /* 0x000fc60008400000 */
[----:B------:R-:W4:Y:S01]  /*ddf0*/  LDL.LU R227, [R1+0x6c] ;  /* 0x00006c0001e37983 */ /* 0x000f220000300800 */
[C---:B------:R-:W-:Y:S02]  /*de00*/  ISETP.LT.OR P2, PT, R35.reuse, 0xd9, !P0 ;  /* 0x000000d92300780c */ /* 0x040fe40004741670 */
[C---:B------:R-:W-:Y:S02]  /*de10*/  ISETP.LT.OR P5, PT, R35.reuse, 0xe1, !P1 ;  /* 0x000000e12300780c */ /* 0x040fe40004fa1670 */
[C---:B------:R-:W-:Y:S02]  /*de20*/  ISETP.LT.OR P6, PT, R35.reuse, 0xe2, !P1 ;  /* 0x000000e22300780c */ /* 0x040fe40004fc1670 */
[----:B------:R-:W-:-:S07]  /*de30*/  ISETP.LT.OR P4, PT, R35, 0xe2, !P0 ;  /* 0x000000e22300780c */ /* 0x000fce0004781670 */
[----:B------:R-:W-:Y:S01]  /*de40*/  @!P2 STG.E.U8 desc[UR20][R26.64+0xd8], R11 ;  /* 0x0000d80b1a00a986 */ /* 0x000fe2000c101114 */
[----:B------:R-:W-:-:S03]  /*de50*/  ISETP.LT.OR P2, PT, R35, 0xe1, !P0 ;  /* 0x000000e12300780c */ /* 0x000fc60004741670 */
[----:B------:R0:W-:Y:S01]  /*de60*/  @!P5 STG.E.U8 desc[UR20][R24.64+0xe0], R7 ;  /* 0x0000e0071800d986 */ /* 0x0001e2000c101114 */
[----:B------:R-:W-:-:S03]  /*de70*/  ISETP.LT.OR P5, PT, R35, 0xe9, !P1 ;  /* 0x000000e92300780c */ /* 0x000fc60004fa1670 */
[----:B------:R1:W-:Y:S01]  /*de80*/  @!P6 STG.E.U8 desc[UR20][R24.64+0xe1], R9 ;  /* 0x0000e1091800e986 */ /* 0x0003e2000c101114 */
[----:B------:R-:W-:Y:S02]  /*de90*/  ISETP.LT.OR P6, PT, R35, 0xea, !P1 ;  /* 0x000000ea2300780c */ /* 0x000fe40004fc1670 */
[----:B------:R-:W-:Y:S01]  /*dea0*/  F2FP.SATFINITE.E5M2.F32.PACK_AB_MERGE_C R13, RZ, R4, RZ ;  /* 0x00000004ff0d723e */ /* 0x000fe200048060ff */
[----:B------:R1:W-:Y:S01]  /*deb0*/  @!P4 STG.E.U8 desc[UR20][R26.64+0xe1], R5 ;  /* 0x0000e1051a00c986 */ /* 0x0003e2000c101114 */
[----:B0-----:R-:W-:-:S03]  /*dec0*/  F2FP.SATFINITE.E5M2.F32.PACK_AB_MERGE_C R7, RZ, R2, RZ ;  /* 0x00000002ff07723e */ /* 0x001fc600048060ff */
[----:B------:R-:W-:Y:S01]  /*ded0*/  @!P2 STG.E.U8 desc[UR20][R26.64+0xe0], R13 ;  /* 0x0000e00d1a00a986 */ /* 0x000fe2000c101114 */
[----:B-1----:R-:W-:-:S03]  /*dee0*/  F2FP.SATFINITE.E5M2.F32.PACK_AB_MERGE_C R9, RZ, R3, RZ ;  /* 0x00000003ff09723e */ /* 0x002fc600048060ff */
[----:B------:R0:W-:Y:S01]  /*def0*/  @!P5 STG.E.U8 desc[UR20][R24.64+0xe8], R7 ;  /* 0x0000e8071800d986 */ /* 0x0001e2000c101114 */
[C---:B------:R-:W-:Y:S02]  /*df00*/  ISETP.LT.OR P2, PT, R35.reuse, 0xe9, !P0 ;  /* 0x000000e92300780c */ /* 0x040fe40004741670 */
[C---:B------:R-:W-:Y:S01]  /*df10*/  ISETP.LT.OR P4, PT, R35.reuse, 0xea, !P0 ;  /* 0x000000ea2300780c */ /* 0x040fe20004781670 */
[----:B------:R1:W-:Y:S01]  /*df20*/  @!P6 STG.E.U8 desc[UR20][R24.64+0xe9], R9 ;  /* 0x0000e9091800e986 */ /* 0x0003e2000c101114 */
[----:B------:R-:W-:Y:S01]  /*df30*/  ISETP.LT.OR P5, PT, R35, 0xf1, !P1 ;  /* 0x000000f12300780c */ /* 0x000fe20004fa1670 */
[----:B------:R-:W-:Y:S01]  /*df40*/  FMUL R2, R219, UR22 ;  /* 0x00000016db027c20 */ /* 0x000fe20008400000 */
[----:B------:R-:W-:Y:S02]  /*df50*/  ISETP.LT.OR P6, PT, R35, 0xf2, !P1 ;  /* 0x000000f22300780c */ /* 0x000fe40004fc1670 */
[----:B------:R-:W-:Y:S02]  /*df60*/  F2FP.SATFINITE.E5M2.F32.PACK_AB_MERGE_C R11, RZ, R0, RZ ;  /* 0x00000000ff0b723e */ /* 0x000fe400048060ff */
[----:B------:R-:W-:-:S03]  /*df70*/  F2FP.SATFINITE.E5M2.F32.PACK_AB_MERGE_C R5, RZ, R2, RZ ;  /* 0x00000002ff05723e */ /* 0x000fc600048060ff */
[----:B------:R-:W-:Y:S01]  /*df80*/  @!P2 STG.E.U8 desc[UR20][R26.64+0xe8], R11 ;  /* 0x0000e80b1a00a986 */ /* 0x000fe2000c101114 */
[----:B------:R-:W-:-:S03]  /*df90*/  ISETP.LT.OR P2, PT, R35, 0xf1, !P0 ;  /* 0x000000f12300780c */ /* 0x000fc60004741670 */
[----:B------:R-:W-:Y:S01]  /*dfa0*/  @!P4 STG.E.U8 desc[UR20][R26.64+0xe9], R5 ;  /* 0x0000e9051a00c986 */ /* 0x000fe2000c101114 */
[C---:B------:R-:W-:Y:S02]  /*dfb0*/  ISETP.LT.OR P4, PT, R35.reuse, 0xf9, !P1 ;  /* 0x000000f92300780c */ /* 0x040fe40004f81670 */
[----:B------:R-:W-:Y:S01]  /*dfc0*/  ISETP.LT.OR P1, PT, R35, 0xfa, !P1 ;  /* 0x000000fa2300780c */ /* 0x000fe20004f21670 */
[----:B--2---:R-:W-:Y:S01]  /*dfd0*/  FMUL R0, R221, UR22 ;  /* 0x00000016dd007c20 */ /* 0x004fe20008400000 */
[----:B------:R-:W-:-:S04]  /*dfe0*/  FMUL R3, R220, UR22 ;  /* 0x00000016dc037c20 */ /* 0x000fc80008400000 */
[----:B0-----:R-:W-:Y:S02]  /*dff0*/  F2FP.SATFINITE.E5M2.F32.PACK_AB_MERGE_C R7, RZ, R0, RZ ;  /* 0x00000000ff07723e */ /* 0x001fe400048060ff */
[----:B-1----:R-:W-:Y:S01]  /*e000*/  F2FP.SATFINITE.E5M2.F32.PACK_AB_MERGE_C R9, RZ, R3, RZ ;  /* 0x00000003ff09723e */ /* 0x002fe200048060ff */
[----:B------:R-:W-:Y:S02]  /*e010*/  FMUL R0, R222, UR22 ;  /* 0x00000016de007c20 */ /* 0x000fe40008400000 */
[----:B------:R0:W-:Y:S01]  /*e020*/  @!P5 STG.E.U8 desc[UR20][R24.64+0xf0], R7 ;  /* 0x0000f0071800d986 */ /* 0x0001e2000c101114 */
[----:B------:R-:W-:-:S03]  /*e030*/  ISETP.LT.OR P5, PT, R35, 0xf2, !P0 ;  /* 0x000000f22300780c */ /* 0x000fc600047a1670 */
[----:B------:R1:W-:Y:S01]  /*e040*/  @!P6 STG.E.U8 desc[UR20][R24.64+0xf1], R9 ;  /* 0x0000f1091800e986 */ /* 0x0003e2000c101114 */
[----:B------:R-:W-:Y:S02]  /*e050*/  ISETP.LT.OR P6, PT, R35, 0xf9, !P0 ;  /* 0x000000f92300780c */ /* 0x000fe400047c1670 */
[----:B------:R-:W-:Y:S01]  /*e060*/  F2FP.SATFINITE.E5M2.F32.PACK_AB_MERGE_C R13, RZ, R0, RZ ;  /* 0x00000000ff0d723e */ /* 0x000fe200048060ff */
[----:B------:R-:W-:Y:S01]  /*e070*/  FMUL R0, R223, UR22 ;  /* 0x00000016df007c20 */ /* 0x000fe20008400000 */
[----:B------:R-:W-:Y:S01]  /*e080*/  ISETP.LT.OR P0, PT, R35, 0xfa, !P0 ;  /* 0x000000fa2300780c */ /* 0x000fe20004701670 */
[----:B------:R-:W-:-:S03]  /*e090*/  FMUL R2, R225, UR22 ;  /* 0x00000016e1027c20 */ /* 0x000fc60008400000 */
[----:B0-----:R-:W-:Y:S02]  /*e0a0*/  F2FP.SATFINITE.E5M2.F32.PACK_AB_MERGE_C R7, RZ, R0, RZ ;  /* 0x00000000ff07723e */ /* 0x001fe400048060ff */
[----:B-1----:R-:W-:Y:S01]  /*e0b0*/  F2FP.SATFINITE.E5M2.F32.PACK_AB_MERGE_C R9, RZ, R2, RZ ;  /* 0x00000002ff09723e */ /* 0x002fe200048060ff */
[----:B---3--:R-:W-:Y:S01]  /*e0c0*/  FMUL R3, R224, UR22 ;  /* 0x00000016e0037c20 */ /* 0x008fe20008400000 */
[----:B----4-:R-:W-:Y:S01]  /*e0d0*/  FMUL R4, R226, UR22 ;  /* 0x00000016e2047c20 */ /* 0x010fe20008400000 */
[----:B------:R-:W-:-:S03]  /*e0e0*/  FMUL R5, R227, UR22 ;  /* 0x00000016e3057c20 */ /* 0x000fc60008400000 */
[----:B------:R-:W-:Y:S02]  /*e0f0*/  F2FP.SATFINITE.E5M2.F32.PACK_AB_MERGE_C R3, RZ, R3, RZ ;  /* 0x00000003ff03723e */ /* 0x000fe400048060ff */
[----:B------:R-:W-:Y:S02]  /*e100*/  F2FP.SATFINITE.E5M2.F32.PACK_AB_MERGE_C R11, RZ, R4, RZ ;  /* 0x00000004ff0b723e */ /* 0x000fe400048060ff */
[----:B------:R-:W-:Y:S01]  /*e110*/  F2FP.SATFINITE.E5M2.F32.PACK_AB_MERGE_C R5, RZ, R5, RZ ;  /* 0x00000005ff05723e */ /* 0x000fe200048060ff */
[----:B------:R0:W-:Y:S04]  /*e120*/  @!P2 STG.E.U8 desc[UR20][R26.64+0xf0], R13 ;  /* 0x0000f00d1a00a986 */ /* 0x0001e8000c101114 */
[----:B------:R0:W-:Y:S04]  /*e130*/  @!P5 STG.E.U8 desc[UR20][R26.64+0xf1], R7 ;  /* 0x0000f1071a00d986 */ /* 0x0001e8000c101114 */
[----:B------:R0:W-:Y:S04]  /*e140*/  @!P4 STG.E.U8 desc[UR20][R24.64+0xf8], R9 ;  /* 0x0000f8091800c986 */ /* 0x0001e8000c101114 */
[----:B------:R0:W-:Y:S04]  /*e150*/  @!P1 STG.E.U8 desc[UR20][R24.64+0xf9], R3 ;  /* 0x0000f90318009986 */ /* 0x0001e8000c101114 */
[----:B------:R0:W-:Y:S04]  /*e160*/  @!P6 STG.E.U8 desc[UR20][R26.64+0xf8], R11 ;  /* 0x0000f80b1a00e986 */ /* 0x0001e8000c101114 */
[----:B------:R0:W-:Y:S02]  /*e170*/  @!P0 STG.E.U8 desc[UR20][R26.64+0xf9], R5 ;  /* 0x0000f9051a008986 */ /* 0x0001e4000c101114 */
.L_x_289:
[----:B------:R-:W-:Y:S05]  /*e180*/  BSYNC B0 ;  /* 0x0000000000007941 */ /* 0x000fea0003800000 */
.L_x_31:
[----:B0----5:R-:W2:Y:S04]  /*e190*/  LDL.LU R3, [R1+0x70] ;  /* 0x0000700001037983 */ /* 0x021ea80000300800 */
[----:B------:R-:W2:Y:S01]  /*e1a0*/  LDL.LU R2, [R1+0x74] ;  /* 0x0000740001027983 */ /* 0x000ea20000300800 */
[----:B------:R-:W-:Y:S01]  /*e1b0*/  ULDC UR6, c[0x0][0xc] ;  /* 0x0000030000067ab9 */ /* 0x000fe20000000800 */
[----:B------:R-:W-:Y:S01]  /*e1c0*/  ULDC UR7, c[0x0][0x10] ;  /* 0x0000040000077ab9 */ /* 0x000fe20000000800 */
[----:B------:R-:W2:Y:S01]  /*e1d0*/  LDC R5, c[0x0][0x14] ;  /* 0x00000500ff057b82 */ /* 0x000ea20000000800 */
[----:B------:R-:W-:Y:S01]  /*e1e0*/  UIMAD.WIDE.U32 UR6, UR6, UR7, URZ ;  /* 0x00000007060672a5 */ /* 0x000fe2000f8e003f */
[----:B------:R-:W-:Y:S01]  /*e1f0*/  PRMT R0, RZ, 0x7610, R0 ;  /* 0x00007610ff007816 */ /* 0x000fe20000000000 */
[----:B------:R-:W-:-:S04]  /*e200*/  UMOV UR24, 0xffffffff ;  /* 0xffffffff00187882 */ /* 0x000fc80000000000 */
[----:B--2---:R-:W-:-:S04]  /*e210*/  IMAD.WIDE.U32 R2, R5, UR6, R2 ;  /* 0x0000000605027c25 */ /* 0x004fc8000f8e0002 */
[----:B------:R-:W-:Y:S01]  /*e220*/  IMAD R5, R5, UR7, RZ ;  /* 0x0000000705057c24 */ /* 0x000fe2000f8e02ff */
[----:B------:R-:W-:Y:S01]  /*e230*/  ULDC.64 UR6, c[0x0][0x650] ;  /* 0x0001940000067ab9 */ /* 0x000fe20000000a00 */
[----:B------:R-:W-:Y:S01]  /*e240*/  IMAD.MOV.U32 R19, RZ, RZ, R2 ;  /* 0x000000ffff137224 */ /* 0x000fe200078e0002 */
[----:B------:R-:W-:Y:S01]  /*e250*/  ISETP.GE.U32.AND P0, PT, R2, UR6, PT ;  /* 0x0000000602007c0c */ /* 0x000fe2000bf06070 */
[----:B------:R-:W-:Y:S02]  /*e260*/  IMAD.IADD R22, R3, 0x1, R5 ;  /* 0x0000000103167824 */ /* 0x000fe400078e0205 */
[----:B------:R-:W-:-:S03]  /*e270*/  IMAD.MOV.U32 R2, RZ, RZ, -0x1 ;  /* 0xffffffffff027424 */ /* 0x000fc600078e00ff */
[----:B------:R0:W-:Y:S01]  /*e280*/  STL [R1+0x70], R22 ;  /* 0x0000701601007387 */ /* 0x0001e20000100800 */
[----:B------:R-:W-:-:S03]  /*e290*/  ISETP.GE.U32.AND.EX P0, PT, R22, UR7, PT, P0 ;  /* 0x0000000716007c0c */ /* 0x000fc6000bf06100 */
[----:B------:R0:W-:Y:S04]  /*e2a0*/  STL [R1+0x74], R19 ;  /* 0x0000741301007387 */ /* 0x0001e80000100800 */
[----:B------:R0:W-:Y:S06]  /*e2b0*/  STL [R1+0x78], R2 ;  /* 0x0000780201007387 */ /* 0x0001ec0000100800 */
[----:B------:R-:W-:Y:S05]  /*e2c0*/  @P0 BRA `(.L_x_290) ;  /* 0x00000004006c0947 */ /* 0x000fea0003800000 */
[----:B------:R-:W2:Y:S01]  /*e2d0*/  S2R R14, SR_CTAID.X ;  /* 0x00000000000e7919 */ /* 0x000ea20000002500 */
[----:B------:R-:W5:Y:S01]  /*e2e0*/  LDC.64 R8, c[0x0][0x628] ;  /* 0x00018a00ff087b82 */ /* 0x000f620000000a00 */
[----:B------:R-:W-:Y:S01]  /*e2f0*/  ULDC UR6, c[0x0][0x150] ;  /* 0x0000540000067ab9 */ /* 0x000fe20000000800 */
[----:B------:R-:W-:Y:S01]  /*e300*/  IMAD.MOV.U32 R6, RZ, RZ, R19 ;  /* 0x000000ffff067224 */ /* 0x000fe200078e0013 */
[----:B------:R-:W0:Y:S01]  /*e310*/  S2R R16, SR_CTAID.Y ;  /* 0x0000000000107919 */ /* 0x000e220000002600 */
[----:B------:R-:W-:-:S04]  /*e320*/  IMAD.MOV.U32 R7, RZ, RZ, R22 ;  /* 0x000000ffff077224 */ /* 0x000fc800078e0016 */
[----:B------:R-:W0:Y:S08]  /*e330*/  LDC R17, c[0x0][0x144] ;  /* 0x00005100ff117b82 */ /* 0x000e300000000800 */
[----:B------:R-:W0:Y:S08]  /*e340*/  LDC R10, c[0x0][0x630] ;  /* 0x00018c00ff0a7b82 */ /* 0x000e300000000800 */
[----:B------:R-:W0:Y:S01]  /*e350*/  LDC.64 R12, c[0x0][0x620] ;  /* 0x00018800ff0c7b82 */ /* 0x000e220000000a00 */
[----:B-----5:R-:W-:-:S04]  /*e360*/  ISETP.NE.U32.AND P0, PT, R8, RZ, PT ;  /* 0x000000ff0800720c */ /* 0x020fc80003f05070 */
[----:B------:R-:W-:Y:S02]  /*e370*/  ISETP.NE.AND.EX P0, PT, R9, RZ, PT, P0 ;  /* 0x000000ff0900720c */ /* 0x000fe40003f05300 */
[----:B--2---:R-:W-:-:S05]  /*e380*/  I2FP.F32.U32 R0, R14 ;  /* 0x0000000e00007245 */ /* 0x004fca0000201000 */
[----:B------:R-:W-:-:S04]  /*e390*/  FMUL R0, R0, UR6 ;  /* 0x0000000600007c20 */ /* 0x000fc80008400000 */
[----:B------:R2:W0:Y:S02]  /*e3a0*/  F2I.U32.TRUNC.NTZ R15, R0 ;  /* 0x00000000000f7305 */ /* 0x000424000020f000 */
[----:B------:R-:W-:Y:S05]  /*e3b0*/  @!P0 BRA `(.L_x_291) ;  /* 0x0000000000288947 */ /* 0x000fea0003800000 */
[----:B--2---:R-:W2:Y:S02]  /*e3c0*/  LDC R0, c[0x0][0x634] ;  /* 0x00018d00ff007b82 */ /* 0x004ea40000000800 */
[----:B--2---:R-:W-:-:S05]  /*e3d0*/  IADD3 R7, P0, R19, R0, RZ ;  /* 0x0000000013077210 */ /* 0x004fca0007f1e0ff */
[----:B------:R-:W-:-:S04]  /*e3e0*/  IMAD.X R11, RZ, RZ, R22, P0 ;  /* 0x000000ffff0b7224 */ /* 0x000fc800000e0616 */
[----:B0-----:R-:W-:-:S04]  /*e3f0*/  IMAD.WIDE.U32 R2, R11, R8, RZ ;  /* 0x000000080b027225 */ /* 0x001fc800078e00ff */
[----:B------:R-:W-:-:S04]  /*e400*/  IMAD.WIDE.U32 R4, P0, R7, R9, R2 ;  /* 0x0000000907047225 */ /* 0x000fc80007800002 */
[----:B------:R-:W-:-:S04]  /*e410*/  IMAD.WIDE.U32 R2, R7, R8, RZ ;  /* 0x0000000807027225 */ /* 0x000fc800078e00ff */
[----:B------:R-:W-:Y:S01]  /*e420*/  IMAD.X R7, RZ, RZ, RZ, P0 ;  /* 0x000000ffff077224 */ /* 0x000fe200000e06ff */
[----:B------:R-:W-:Y:S01]  /*e430*/  IADD3 RZ, P0, R3, R4, RZ ;  /* 0x0000000403ff7210 */ /* 0x000fe20007f1e0ff */
[----:B------:R-:W-:-:S04]  /*e440*/  IMAD.MOV.U32 R6, RZ, RZ, R5 ;  /* 0x000000ffff067224 */ /* 0x000fc800078e0005 */
[----:B------:R-:W-:-:S08]  /*e450*/  IMAD.WIDE.U32.X R6, R11, R9, R6, P0 ;  /* 0x000000090b067225 */ /* 0x000fd000000e0406 */
.L_x_291:
[-CC-:B01----:R-:W-:Y:S01]  /*e460*/  SHF.R.U64 R24, R6, R10.reuse, R7.reuse ;  /* 0x0000000a06187219 */ /* 0x183fe20000001207 */
[----:B------:R-:W0:Y:S01]  /*e470*/  LDC.64 R20, c[0x0][0x640] ;  /* 0x00019000ff147b82 */ /* 0x000e220000000a00 */
[----:B--2---:R-:W-:Y:S01]  /*e480*/  SHF.R.U32.HI R0, RZ, R10, R7 ;  /* 0x0000000aff007219 */ /* 0x004fe20000011607 */
[----:B------:R-:W-:Y:S01]  /*e490*/  IMAD.MOV.U32 R2, RZ, RZ, R19 ;  /* 0x000000ffff027224 */ /* 0x000fe200078e0013 */
[----:B------:R-:W-:Y:S01]  /*e4a0*/  IADD3 R5, P0, RZ, -R24, RZ ;  /* 0x80000018ff057210 */ /* 0x000fe20007f1e0ff */
[----:B------:R-:W-:Y:S01]  /*e4b0*/  IMAD.MOV R15, RZ, RZ, -R15 ;  /* 0x000000ffff0f7224 */ /* 0x000fe200078e0a0f */
[----:B------:R-:W-:Y:S01]  /*e4c0*/  ULDC UR6, c[0x0][0x154] ;  /* 0x0000550000067ab9 */ /* 0x000fe20000000800 */
[----:B------:R-:W-:Y:S02]  /*e4d0*/  IMAD.MOV.U32 R7, RZ, RZ, 0x1 ;  /* 0x00000001ff077424 */ /* 0x000fe400078e00ff */
[----:B------:R-:W1:Y:S01]  /*e4e0*/  LDC R4, c[0x0][0x618] ;  /* 0x00018600ff047b82 */ /* 0x000e620000000800 */
[----:B------:R-:W-:-:S02]  /*e4f0*/  IMAD.X R3, RZ, RZ, ~R0, P0 ;  /* 0x000000ffff037224 */ /* 0x000fc400000e0e00 */
[----:B------:R-:W-:Y:S02]  /*e500*/  IMAD R15, R17, R15, R14 ;  /* 0x0000000f110f7224 */ /* 0x000fe400078e020e */
[-C--:B------:R-:W-:Y:S02]  /*e510*/  IMAD R0, R3, R12.reuse, RZ ;  /* 0x0000000c03007224 */ /* 0x080fe400078e02ff */
[----:B------:R-:W-:Y:S01]  /*e520*/  IMAD.MOV.U32 R3, RZ, RZ, R22 ;  /* 0x000000ffff037224 */ /* 0x000fe200078e0016 */
[----:B------:R-:W2:Y:S01]  /*e530*/  LDC R6, c[0x0][0x608] ;  /* 0x00018200ff067b82 */ /* 0x000ea20000000800 */
[----:B------:R-:W-:-:S04]  /*e540*/  IMAD.WIDE.U32 R2, R5, R12, R2 ;  /* 0x0000000c05027225 */ /* 0x000fc800078e0002 */
[----:B------:R-:W-:-:S03]  /*e550*/  IMAD R5, R5, R13, R0 ;  /* 0x0000000d05057224 */ /* 0x000fc600078e0200 */
[----:B------:R-:W5:Y:S01]  /*e560*/  LDC R18, c[0x0][0x658] ;  /* 0x00019600ff127b82 */ /* 0x000f620000000800 */
[----:B------:R-:W-:Y:S01]  /*e570*/  I2FP.F32.U32 R0, R16 ;  /* 0x0000001000007245 */ /* 0x000fe20000201000 */
[----:B------:R-:W-:Y:S01]  /*e580*/  IMAD.IADD R3, R3, 0x1, R5 ;  /* 0x0000000103037824 */ /* 0x000fe200078e0205 */
[----:B0-----:R-:W-:Y:S01]  /*e590*/  ISETP.NE.U32.AND P0, PT, R20, RZ, PT ;  /* 0x000000ff1400720c */ /* 0x001fe20003f05070 */
[----:B------:R-:W-:Y:S02]  /*e5a0*/  IMAD.MOV.U32 R5, RZ, RZ, -0x1 ;  /* 0xffffffffff057424 */ /* 0x000fe400078e00ff */
[----:B------:R-:W-:Y:S02]  /*e5b0*/  FMUL R0, R0, UR6 ;  /* 0x0000000600007c20 */ /* 0x000fe40008400000 */
[----:B------:R-:W0:Y:S01]  /*e5c0*/  LDC R13, c[0x0][0x148] ;  /* 0x00005200ff0d7b82 */ /* 0x000e220000000800 */
[----:B-1----:R-:W-:Y:S01]  /*e5d0*/  SHF.R.U64 R10, R2, R4, R3 ;  /* 0x00000004020a7219 */ /* 0x002fe20000001203 */
[----:B------:R1:W0:Y:S01]  /*e5e0*/  F2I.U32.TRUNC.NTZ R12, R0 ;  /* 0x00000000000c7305 */ /* 0x000222000020f000 */
[----:B------:R-:W-:-:S02]  /*e5f0*/  ISETP.NE.AND.EX P0, PT, R21, RZ, PT, P0 ;  /* 0x000000ff1500720c */ /* 0x000fc40003f05300 */
[----:B------:R-:W-:-:S03]  /*e600*/  SHF.R.U32.HI R3, RZ, R4, R3 ;  /* 0x00000004ff037219 */ /* 0x000fc60000011603 */
[----:B------:R-:W0:Y:S01]  /*e610*/  LDC R14, c[0x0][0x600] ;  /* 0x00018000ff0e7b82 */ /* 0x000e220000000800 */
[-CC-:B--2---:R-:W-:Y:S02]  /*e620*/  SHF.R.U64 R8, R10, R6.reuse, R3.reuse ;  /* 0x000000060a087219 */ /* 0x184fe40000001203 */
[----:B------:R-:W-:-:S05]  /*e630*/  SHF.R.U32.HI R3, RZ, R6, R3 ;  /* 0x00000006ff037219 */ /* 0x000fca0000011603 */
[----:B------:R-:W2:Y:S01]  /*e640*/  LDC R19, c[0x0][0x648] ;  /* 0x00019200ff137b82 */ /* 0x000ea20000000800 */
[-CC-:B-----5:R-:W-:Y:S02]  /*e650*/  SHF.R.U64 R11, R8, R18.reuse, R3.reuse ;  /* 0x00000012080b7219 */ /* 0x1a0fe40000001203 */
[-C--:B------:R-:W-:Y:S02]  /*e660*/  SHF.L.U32 R5, R5, R18.reuse, RZ ;  /* 0x0000001205057219 */ /* 0x080fe400000006ff */
[-C--:B------:R-:W-:Y:S01]  /*e670*/  SHF.R.U32.HI R3, RZ, R18.reuse, R3 ;  /* 0x00000012ff037219 */ /* 0x080fe20000011603 */
[----:B------:R-:W-:Y:S01]  /*e680*/  IMAD.MOV.U32 R2, RZ, RZ, R11 ;  /* 0x000000ffff027224 */ /* 0x000fe200078e000b */
[----:B------:R-:W-:Y:S01]  /*e690*/  SHF.L.U32 R34, R7, R18, RZ ;  /* 0x0000001207227219 */ /* 0x000fe200000006ff */
[----:B------:R-:W0:Y:S01]  /*e6a0*/  LDC R22, c[0x0][0x638] ;  /* 0x00018e00ff167b82 */ /* 0x000e220000000800 */
[----:B------:R-:W-:-:S07]  /*e6b0*/  LOP3.LUT R17, RZ, R5, RZ, 0x33, !PT ;  /* 0x00000005ff117212 */ /* 0x000fce00078e33ff */
[----:B------:R-:W0:Y:S01]  /*e6c0*/  LDC R23, c[0x0][0x610] ;  /* 0x00018400ff177b82 */ /* 0x000e220000000800 */
[----:B-1----:R-:W-:Y:S05]  /*e6d0*/  @!P0 BRA `(.L_x_292) ;  /* 0x0000000000288947 */ /* 0x002fea0003800000 */
        /* <DEDUP_REMOVED lines=10> */
.L_x_292:
[----:B--2---:R-:W-:Y:S01]  /*e780*/  SHF.R.U64 R0, R2, R19, R3 ;  /* 0x0000001302007219 */ /* 0x004fe20000001203 */
[----:B0-----:R-:W-:Y:S01]  /*e790*/  VIADD R3, R14, 0xffffffff ;  /* 0xffffffff0e037836 */ /* 0x001fe20000000000 */
[----:B------:R-:W-:Y:S01]  /*e7a0*/  LOP3.LUT R5, R8, R17, RZ, 0xc0, !PT ;  /* 0x0000001108057212 */ /* 0x000fe200078ec0ff */
[----:B------:R-:W-:Y:S01]  /*e7b0*/  IMAD.MOV R12, RZ, RZ, -R12 ;  /* 0x000000ffff0c7224 */ /* 0x000fe200078e0a0c */
[----:B------:R-:W-:Y:S01]  /*e7c0*/  R2UR UR24, R24 ;  /* 0x00000000181872ca */ /* 0x000fe200000e0000 */
[----:B------:R-:W-:Y:S01]  /*e7d0*/  IMAD.MOV R2, RZ, RZ, -R0 ;  /* 0x000000ffff027224 */ /* 0x000fe200078e0a00 */
[----:B------:R-:W-:Y:S01]  /*e7e0*/  LOP3.LUT R3, R10, R3, RZ, 0xc0, !PT ;  /* 0x000000030a037212 */ /* 0x000fe200078ec0ff */
[----:B------:R-:W-:Y:S02]  /*e7f0*/  IMAD R34, R34, R0, R5 ;  /* 0x0000000022227224 */ /* 0x000fe400078e0205 */
[----:B------:R-:W-:Y:S02]  /*e800*/  @P3 IMAD R15, R13, R12, R16 ;  /* 0x0000000c0d0f3224 */ /* 0x000fe400078e0210 */
[----:B------:R-:W-:-:S02]  /*e810*/  IMAD R0, R2, R22, R11 ;  /* 0x0000001602007224 */ /* 0x000fc400078e020b */
[----:B------:R-:W-:Y:S02]  /*e820*/  IMAD R34, R34, R23, R15 ;  /* 0x0000001722227224 */ /* 0x000fe400078e020f */
[----:B------:R-:W-:Y:S02]  /*e830*/  IMAD R3, R0, R14, R3 ;  /* 0x0000000e00037224 */ /* 0x000fe400078e0203 */
[----:B------:R-:W-:-:S03]  /*e840*/  IMAD.MOV.U32 R0, RZ, RZ, 0x1 ;  /* 0x00000001ff007424 */ /* 0x000fc600078e00ff */
[----:B------:R-:W-:Y:S02]  /*e850*/  SEL R2, R3, R34, !P3 ;  /* 0x0000002203027207 */ /* 0x000fe40005800000 */
[----:B------:R-:W-:-:S03]  /*e860*/  SEL R34, R34, R3, !P3 ;  /* 0x0000000322227207 */ /* 0x000fc60005800000 */
[----:B------:R2:W-:Y:S04]  /*e870*/  STL [R1+0x78], R2 ;  /* 0x0000780201007387 */ /* 0x0005e80000100800 */
.L_x_290:
[----:B------:R-:W-:Y:S01]  /*e880*/  UIADD3 UR5, UR12, UR5, URZ ;  /* 0x000000050c057290 */ /* 0x000fe2000fffe03f */
[----:B------:R0:W-:Y:S01]  /*e890*/  STL [R1+0x7c], R34 ;  /* 0x00007c2201007387 */ /* 0x0001e20000100800 */
[----:B------:R-:W-:Y:S02]  /*e8a0*/  LOP3.LUT P0, RZ, R0, 0xff, RZ, 0xc0, !PT ;  /* 0x000000ff00ff7812 */ /* 0x000fe4000780c0ff */
[----:B------:R-:W-:Y:S02]  /*e8b0*/  USHF.R.U32.HI UR6, URZ, 0x2, UR5 ;  /* 0x000000023f067899 */ /* 0x000fe40008011605 */
[----:B------:R-:W-:Y:S02]  /*e8c0*/  UISETP.GT.U32.AND UP0, UPT, UR5, 0x3, UPT ;  /* 0x000000030500788c */ /* 0x000fe4000bf04070 */
[----:B------:R-:W-:Y:S02]  /*e8d0*/  ULOP3.LUT UR6, UR6, 0x1, URZ, 0xc0, !UPT ;  /* 0x0000000106067892 */ /* 0x000fe4000f8ec03f */
[----:B------:R-:W-:-:S02]  /*e8e0*/  UISETP.LT.U32.AND UP0, UPT, UR12, 0x4, UP0 ;  /* 0x000000040c00788c */ /* 0x000fc40008701070 */
[----:B------:R-:W-:Y:S02]  /*e8f0*/  UISETP.NE.U32.AND UP1, UPT, UR6, 0x1, UPT ;  /* 0x000000010600788c */ /* 0x000fe4000bf25070 */
[----:B------:R-:W-:Y:S02]  /*e900*/  USEL UR7, URZ, 0x1, !UP0 ;  /* 0x000000013f077887 */ /* 0x000fe4000c000000 */
[----:B------:R-:W-:Y:S02]  /*e910*/  UISETP.GT.U32.AND UP1, UPT, UR12, 0x3, !UP1 ;  /* 0x000000030c00788c */ /* 0x000fe4000cf24070 */
[----:B------:R-:W-:Y:S02]  /*e920*/  ULOP3.LUT UR5, UR5, 0x3, URZ, 0xc0, !UPT ;  /* 0x0000000305057892 */ /* 0x000fe4000f8ec03f */
[----:B------:R-:W-:-:S04]  /*e930*/  USEL UR6, URZ, 0x1, !UP1 ;  /* 0x000000013f067887 */ /* 0x000fc8000c800000 */
[----:B------:R-:W-:Y:S01]  /*e940*/  ULOP3.LUT UR4, UR6, UR4, UR7, 0x96, !UPT ;  /* 0x0000000406047292 */ /* 0x000fe2000f8e9607 */
[----:B0-----:R-:W-:Y:S11]  /*e950*/  @P0 BRA `(.L_x_293) ;  /* 0xffffff2400b00947 */ /* 0x001ff6000383ffff */
[----:B------:R-:W-:Y:S05]  /*e960*/  EXIT ;  /* 0x000000000000794d */ /* 0x000fea0003800000 */
.L_x_3:
[----:B------:R-:W2:Y:S01]  /*e970*/  LDL R16, [R1+0x74] ;  /* 0x0000740001107983 */ /* 0x000ea20000100800 */
[----:B------:R-:W-:-:S03]  /*e980*/  ULDC.64 UR4, c[0x0][0x650] ;  /* 0x0001940000047ab9 */ /* 0x000fc60000000a00 */
[----:B------:R-:W3:Y:S01]  /*e990*/  LDL R17, [R1+0x70] ;  /* 0x0000700001117983 */ /* 0x000ee20000100800 */
[----:B------:R-:W-:Y:S01]  /*e9a0*/  PRMT R4, RZ, 0x7610, R4 ;  /* 0x00007610ff047816 */ /* 0x000fe20000000004 */
[----:B------:R-:W-:Y:S02]  /*e9b0*/  IMAD.MOV.U32 R5, RZ, RZ, -0x1 ;  /* 0xffffffffff057424 */ /* 0x000fe400078e00ff */
[----:B------:R-:W-:Y:S02]  /*e9c0*/  IMAD.MOV.U32 R6, RZ, RZ, -0x1 ;  /* 0xffffffffff067424 */ /* 0x000fe400078e00ff */
[----:B------:R-:W-:Y:S01]  /*e9d0*/  IMAD.MOV.U32 R11, RZ, RZ, -0x1 ;  /* 0xffffffffff0b7424 */ /* 0x000fe200078e00ff */
[----:B--2---:R-:W-:-:S04]  /*e9e0*/  ISETP.GE.U32.AND P0, PT, R16, UR4, PT ;  /* 0x0000000410007c0c */ /* 0x004fc8000bf06070 */
[----:B---3--:R-:W-:-:S13]  /*e9f0*/  ISETP.GE.U32.AND.EX P0, PT, R17, UR5, PT, P0 ;  /* 0x0000000511007c0c */ /* 0x008fda000bf06100 */
[----:B------:R-:W-:Y:S05]  /*ea00*/  @P0 BRA `(.L_x_294) ;  /* 0x00000004005c0947 */ /* 0x000fea0003800000 */
        /* <DEDUP_REMOVED lines=18> */
.L_x_295:
[-CC-:B------:R-:W-:Y:S01]  /*eb30*/  SHF.R.U64 R11, R8, R12.reuse, R9.reuse ;  /* 0x0000000c080b7219 */ /* 0x180fe20000001209 */
[----:B------:R-:W0:Y:S01]  /*eb40*/  LDC.64 R20, c[0x0][0x640] ;  /* 0x00019000ff147b82 */ /* 0x000e220000000a00 */
[----:B------:R-:W-:Y:S01]  /*eb50*/  SHF.R.U32.HI R3, RZ, R12, R9 ;  /* 0x0000000cff037219 */ /* 0x000fe20000011609 */
[----:B------:R-:W-:Y:S01]  /*eb60*/  ULDC UR4, c[0x0][0x150] ;  /* 0x0000540000047ab9 */ /* 0x000fe20000000800 */
[----:B------:R-:W-:Y:S01]  /*eb70*/  IADD3 R7, P0, RZ, -R11, RZ ;  /* 0x8000000bff077210 */ /* 0x000fe20007f1e0ff */
[----:B------:R-:W-:Y:S01]  /*eb80*/  IMAD.MOV.U32 R4, RZ, RZ, R16 ;  /* 0x000000ffff047224 */ /* 0x000fe200078e0010 */
[----:B------:R-:W-:Y:S01]  /*eb90*/  I2FP.F32.U32 R6, R2 ;  /* 0x0000000200067245 */ /* 0x000fe20000201000 */
[----:B------:R-:W-:Y:S02]  /*eba0*/  IMAD.MOV.U32 R5, RZ, RZ, R17 ;  /* 0x000000ffff057224 */ /* 0x000fe400078e0011 */
[----:B------:R-:W1:Y:S01]  /*ebb0*/  LDC R10, c[0x0][0x618] ;  /* 0x00018600ff0a7b82 */ /* 0x000e620000000800 */
[----:B------:R-:W-:-:S02]  /*ebc0*/  IMAD.X R3, RZ, RZ, ~R3, P0 ;  /* 0x000000ffff037224 */ /* 0x000fc400000e0e03 */
[----:B------:R-:W-:Y:S01]  /*ebd0*/  FMUL R9, R6, UR4 ;  /* 0x0000000406097c20 */ /* 0x000fe20008400000 */
[----:B------:R-:W-:Y:S01]  /*ebe0*/  IMAD.WIDE.U32 R4, R7, R14, R4 ;  /* 0x0000000e07047225 */ /* 0x000fe200078e0004 */
[----:B------:R-:W-:-:S03]  /*ebf0*/  ULDC UR4, c[0x0][0x154] ;  /* 0x0000550000047ab9 */ /* 0x000fc60000000800 */
[----:B------:R-:W-:Y:S01]  /*ec00*/  IMAD R6, R3, R14, RZ ;  /* 0x0000000e03067224 */ /* 0x000fe200078e02ff */
[----:B------:R-:W2:Y:S01]  /*ec10*/  LDC R13, c[0x0][0x144] ;  /* 0x00005100ff0d7b82 */ /* 0x000ea20000000800 */
[----:B------:R-:W3:Y:S02]  /*ec20*/  F2I.U32.TRUNC.NTZ R9, R9 ;  /* 0x0000000900097305 */ /* 0x000ee4000020f000 */
[----:B------:R-:W-:Y:S02]  /*ec30*/  IMAD R3, R7, R15, R6 ;  /* 0x0000000f07037224 */ /* 0x000fe400078e0206 */
[----:B------:R-:W-:Y:S02]  /*ec40*/  IMAD.MOV.U32 R6, RZ, RZ, -0x1 ;  /* 0xffffffffff067424 */ /* 0x000fe400078e00ff */
[----:B------:R-:W-:Y:S01]  /*ec50*/  IMAD.IADD R3, R5, 0x1, R3 ;  /* 0x0000000105037824 */ /* 0x000fe200078e0203 */
[----:B------:R-:W4:Y:S01]  /*ec60*/  LDC R12, c[0x0][0x608] ;  /* 0x00018200ff0c7b82 */ /* 0x000f220000000800 */
[----:B------:R-:W-:-:S02]  /*ec70*/  I2FP.F32.U32 R5, R0 ;  /* 0x0000000000057245 */ /* 0x000fc40000201000 */
[----:B0-----:R-:W-:-:S03]  /*ec80*/  ISETP.NE.U32.AND P0, PT, R20, RZ, PT ;  /* 0x000000ff1400720c */ /* 0x001fc60003f05070 */
[----:B------:R-:W-:Y:S01]  /*ec90*/  FMUL R5, R5, UR4 ;  /* 0x0000000405057c20 */ /* 0x000fe20008400000 */
[----:B------:R-:W-:Y:S01]  /*eca0*/  ISETP.NE.AND.EX P0, PT, R21, RZ, PT, P0 ;  /* 0x000000ff1500720c */ /* 0x000fe20003f05300 */
[----:B------:R-:W0:Y:S01]  /*ecb0*/  LDC R7, c[0x0][0x658] ;  /* 0x00019600ff077b82 */ /* 0x000e220000000800 */
[-C--:B-1----:R-:W-:Y:S01]  /*ecc0*/  SHF.R.U64 R8, R4, R10.reuse, R3 ;  /* 0x0000000a04087219 */ /* 0x082fe20000001203 */
[----:B---3--:R-:W-:Y:S01]  /*ecd0*/  IMAD.MOV R4, RZ, RZ, -R9 ;  /* 0x000000ffff047224 */ /* 0x008fe200078e0a09 */
[----:B------:R-:W-:Y:S02]  /*ece0*/  SHF.R.U32.HI R3, RZ, R10, R3 ;  /* 0x0000000aff037219 */ /* 0x000fe40000011603 */
[----:B------:R1:W3:Y:S03]  /*ecf0*/  F2I.U32.TRUNC.NTZ R10, R5 ;  /* 0x00000005000a7305 */ /* 0x0002e6000020f000 */
[----:B------:R-:W1:Y:S01]  /*ed00*/  LDC R17, c[0x0][0x148] ;  /* 0x00005200ff117b82 */ /* 0x000e620000000800 */
[----:B--2---:R-:W-:-:S02]  /*ed10*/  IMAD R19, R13, R4, R2 ;  /* 0x000000040d137224 */ /* 0x004fc400078e0202 */
[----:B------:R-:W-:-:S05]  /*ed20*/  IMAD.MOV.U32 R4, RZ, RZ, 0x1 ;  /* 0x00000001ff047424 */ /* 0x000fca00078e00ff */
[----:B------:R-:W2:Y:S01]  /*ed30*/  LDC R14, c[0x0][0x600] ;  /* 0x00018000ff0e7b82 */ /* 0x000ea20000000800 */
[-CC-:B----4-:R-:W-:Y:S02]  /*ed40*/  SHF.R.U64 R13, R8, R12.reuse, R3.reuse ;  /* 0x0000000c080d7219 */ /* 0x190fe40000001203 */
[----:B------:R-:W-:-:S05]  /*ed50*/  SHF.R.U32.HI R2, RZ, R12, R3 ;  /* 0x0000000cff027219 */ /* 0x000fca0000011603 */
[----:B------:R-:W4:Y:S01]  /*ed60*/  LDC R16, c[0x0][0x648] ;  /* 0x00019200ff107b82 */ /* 0x000f220000000800 */
[-CC-:B0-----:R-:W-:Y:S02]  /*ed70*/  SHF.R.U64 R15, R13, R7.reuse, R2.reuse ;  /* 0x000000070d0f7219 */ /* 0x181fe40000001202 */
[-C--:B------:R-:W-:Y:S02]  /*ed80*/  SHF.L.U32 R6, R6, R7.reuse, RZ ;  /* 0x0000000706067219 */ /* 0x080fe400000006ff */
[-C--:B------:R-:W-:Y:S01]  /*ed90*/  SHF.R.U32.HI R3, RZ, R7.reuse, R2 ;  /* 0x00000007ff037219 */ /* 0x080fe20000011602 */
[----:B------:R-:W-:Y:S01]  /*eda0*/  IMAD.MOV.U32 R2, RZ, RZ, R15 ;  /* 0x000000ffff027224 */ /* 0x000fe200078e000f */
[----:B------:R-:W-:Y:S01]  /*edb0*/  SHF.L.U32 R12, R4, R7, RZ ;  /* 0x00000007040c7219 */ /* 0x000fe200000006ff */
[----:B------:R-:W0:Y:S01]  /*edc0*/  LDC R18, c[0x0][0x638] ;  /* 0x00018e00ff127b82 */ /* 0x000e220000000800 */
[----:B------:R-:W-:-:S07]  /*edd0*/  LOP3.LUT R22, RZ, R6, RZ, 0x33, !PT ;  /* 0x00000006ff167212 */ /* 0x000fce00078e33ff */
        /* <DEDUP_REMOVED lines=12> */
.L_x_296:
[----:B----4-:R-:W-:Y:S01]  /*eea0*/  SHF.R.U64 R3, R2, R16, R3 ;  /* 0x0000001002037219 */ /* 0x010fe20000001203 */
[----:B--2---:R-:W-:Y:S01]  /*eeb0*/  VIADD R5, R14, 0xffffffff ;  /* 0xffffffff0e057836 */ /* 0x004fe20000000000 */
[----:B------:R-:W-:Y:S01]  /*eec0*/  LOP3.LUT R2, R13, R22, RZ, 0xc0, !PT ;  /* 0x000000160d027212 */ /* 0x000fe200078ec0ff */
[----:B------:R-:W-:Y:S02]  /*eed0*/  IMAD.MOV R10, RZ, RZ, -R10 ;  /* 0x000000ffff0a7224 */ /* 0x000fe400078e0a0a */
[----:B------:R-:W-:Y:S02]  /*eee0*/  IMAD.MOV R4, RZ, RZ, -R3 ;  /* 0x000000ffff047224 */ /* 0x000fe400078e0a03 */
[----:B------:R-:W-:Y:S01]  /*eef0*/  IMAD R2, R12, R3, R2 ;  /* 0x000000030c027224 */ /* 0x000fe200078e0202 */
[----:B------:R-:W-:Y:S01]  /*ef00*/  LOP3.LUT R3, R8, R5, RZ, 0xc0, !PT ;  /* 0x0000000508037212 */ /* 0x000fe200078ec0ff */
[----:B------:R-:W-:Y:S02]  /*ef10*/  @P3 IMAD R19, R17, R10, R0 ;  /* 0x0000000a11133224 */ /* 0x000fe400078e0200 */
[----:B0-----:R-:W-:-:S02]  /*ef20*/  IMAD R0, R4, R18, R15 ;  /* 0x0000001204007224 */ /* 0x001fc400078e020f */
[----:B------:R-:W-:Y:S02]  /*ef30*/  IMAD R5, R2, R23, R19 ;  /* 0x0000001702057224 */ /* 0x000fe400078e0213 */
[----:B------:R-:W-:Y:S02]  /*ef40*/  IMAD R0, R0, R14, R3 ;  /* 0x0000000e00007224 */ /* 0x000fe400078e0203 */
[----:B------:R-:W-:-:S03]  /*ef50*/  IMAD.MOV.U32 R4, RZ, RZ, 0x1 ;  /* 0x00000001ff047424 */ /* 0x000fc600078e00ff */
[----:B------:R-:W-:Y:S02]  /*ef60*/  SEL R6, R0, R5, !P3 ;  /* 0x0000000500067207 */ /* 0x000fe40005800000 */
[----:B------:R-:W-:-:S07]  /*ef70*/  SEL R5, R5, R0, !P3 ;  /* 0x0000000005057207 */ /* 0x000fce0005800000 */
.L_x_294:
[----:B------:R-:W-:-:S08]  /*ef80*/  NOP ;  /* 0x0000000000007918 */ /* 0x000fd00000000000 */
[----:B------:R-:W0:-:S00]  /*ef90*/  USETMAXREG.DEALLOC.CTAPOOL 0x28 ;  /* 0x00000028000079c8 */ /* 0x000e0000080e0500 */
[----:B------:R-:W-:-:S13]  /*efa0*/  ISETP.NE.AND P0, PT, RZ, UR8, PT ;  /* 0x00000008ff007c0c */ /* 0x000fda000bf05270 */
[----:B------:R-:W-:Y:S05]  /*efb0*/  @P0 EXIT ;  /* 0x000000000000094d */ /* 0x000fea0003800000 */
[----:B0-----:R-:W-:Y:S01]  /*efc0*/  LOP3.LUT P0, RZ, R4, 0xff, RZ, 0xc0, !PT ;  /* 0x000000ff04ff7812 */ /* 0x001fe2000780c0ff */
[----:B------:R-:W-:Y:S02]  /*efd0*/  IMAD.MOV.U32 R0, RZ, RZ, 0x1 ;  /* 0x00000001ff007424 */ /* 0x000fe400078e00ff */
[----:B------:R-:W-:-:S10]  /*efe0*/  IMAD.MOV.U32 R8, RZ, RZ, RZ ;  /* 0x000000ffff087224 */ /* 0x000fd400078e00ff */
[----:B------:R-:W-:Y:S05]  /*eff0*/  @!P0 BRA `(.L_x_297) ;  /* 0x0000000c00548947 */ /* 0x000fea0003800000 */
[----:B------:R-:W0:Y:S01]  /*f000*/  S2R R2, SR_TID.X ;  /* 0x0000000000027919 */ /* 0x000e220000002100 */
[----:B------:R-:W-:Y:S01]  /*f010*/  ULDC UR4, c[0x0][0x28c] ;  /* 0x0000a30000047ab9 */ /* 0x000fe20000000800 */
[----:B------:R-:W-:Y:S01]  /*f020*/  ULDC UR6, c[0x0][0x658] ;  /* 0x0001960000067ab9 */ /* 0x000fe20000000800 */
[----:B------:R-:W-:Y:S01]  /*f030*/  UIADD3 UR10, UR4, 0x7f, URZ ;  /* 0x0000007f040a7890 */ /* 0x000fe2000fffe03f */
[----:B------:R-:W-:Y:S01]  /*f040*/  BSSY B0, `(.L_x_297) ;  /* 0x00000d0000007945 */ /* 0x000fe20003800000 */
[----:B------:R-:W-:Y:S01]  /*f050*/  UMOV UR7, 0xffffffff ;  /* 0xffffffff00077882 */ /* 0x000fe20000000000 */
[----:B------:R-:W-:Y:S01]  /*f060*/  ULDC UR5, c[0x0][0x600] ;  /* 0x0001800000057ab9 */ /* 0x000fe20000000800 */
[----:B------:R-:W-:Y:S01]  /*f070*/  UMOV UR9, 0x1 ;  /* 0x0000000100097882 */ /* 0x000fe20000000000 */
[----:B------:R-:W-:Y:S01]  /*f080*/  USHF.L.U32 UR7, UR7, UR6, URZ ;  /* 0x0000000607077299 */ /* 0x000fe2000800063f */
[----:B------:R-:W-:Y:S01]  /*f090*/  IMAD.MOV.U32 R9, RZ, RZ, 0x1 ;  /* 0x00000001ff097424 */ /* 0x000fe200078e00ff */
[----:B------:R-:W-:Y:S01]  /*f0a0*/  UIADD3 UR4, UR5, -0x1, URZ ;  /* 0xffffffff05047890 */ /* 0x000fe2000fffe03f */
[----:B------:R-:W-:Y:S01]  /*f0b0*/  IMAD.MOV.U32 R0, RZ, RZ, 0x1 ;  /* 0x00000001ff007424 */ /* 0x000fe200078e00ff */
[----:B------:R-:W-:Y:S01]  /*f0c0*/  USHF.R.S32.HI UR11, URZ, 0x1f, UR10 ;  /* 0x0000001f3f0b7899 */ /* 0x000fe2000801140a */
[----:B------:R-:W-:Y:S01]  /*f0d0*/  IMAD.MOV.U32 R8, RZ, RZ, RZ ;  /* 0x000000ffff087224 */ /* 0x000fe200078e00ff */
[----:B------:R-:W-:Y:S01]  /*f0e0*/  ULDC UR8, c[0x0][0xc] ;  /* 0x0000030000087ab9 */ /* 0x000fe20000000800 */
[----:B------:R-:W-:-:S02]  /*f0f0*/  USHF.L.U32 UR5, UR9, UR6, URZ ;  /* 0x0000000609057299 */ /* 0x000fc4000800063f */
[----:B------:R-:W-:Y:S01]  /*f100*/  ULEA.HI UR11, UR11, UR10, URZ, 0x7 ;  /* 0x0000000a0b0b7291 */ /* 0x000fe2000f8f383f */
[----:B------:R-:W-:Y:S01]  /*f110*/  ULDC UR9, c[0x0][0x10] ;  /* 0x0000040000097ab9 */ /* 0x000fe20000000800 */
[----:B------:R-:W-:Y:S02]  /*f120*/  ULOP3.LUT UR6, URZ, UR7, URZ, 0x33, !UPT ;  /* 0x000000073f067292 */ /* 0x000fe4000f8e333f */
[----:B------:R-:W-:Y:S01]  /*f130*/  UIMAD.WIDE.U32 UR8, UR8, UR9, URZ ;  /* 0x00000009080872a5 */ /* 0x000fe2000f8e003f */
[----:B------:R-:W-:Y:S01]  /*f140*/  ULDC UR7, c[0x0][0x14] ;  /* 0x0000050000077ab9 */ /* 0x000fe20000000800 */
[----:B------:R-:W-:Y:S02]  /*f150*/  USHF.R.S32.HI UR20, URZ, 0x7, UR11 ;  /* 0x000000073f147899 */ /* 0x000fe4000801140b */
[----:B------:R-:W-:Y:S02]  /*f160*/  UIMAD.WIDE.U32 UR22, UR8, UR7, URZ ;  /* 0x00000007081672a5 */ /* 0x000fe4000f8e003f */
[----:B------:R-:W-:-:S02]  /*f170*/  UIMAD UR18, UR9, UR7, URZ ;  /* 0x00000007091272a4 */ /* 0x000fc4000f8e023f */
[----:B------:R-:W-:Y:S01]  /*f180*/  ULOP3.LUT UR26, UR13, 0x2, URZ, 0xfc, !UPT ;  /* 0x000000020d1a7892 */ /* 0x000fe2000f8efc3f */
[C---:B0-----:R-:W-:Y:S01]  /*f190*/  LOP3.LUT P4, RZ, R2.reuse, 0x7f, RZ, 0xc0, !PT ;  /* 0x0000007f02ff7812 */ /* 0x041fe2000788c0ff */
[----:B------:R-:W-:Y:S01]  /*f1a0*/  UIADD3 UR18, UR23, UR18, URZ ;  /* 0x0000001217127290 */ /* 0x000fe2000fffe03f */
[----:B------:R-:W-:Y:S01]  /*f1b0*/  LOP3.LUT P0, RZ, R2, 0x1f, RZ, 0xc0, !PT ;  /* 0x0000001f02ff7812 */ /* 0x000fe2000780c0ff */
[----:B------:R-:W-:Y:S01]  /*f1c0*/  UIADD3 UR27, UR20, 0x1, URZ ;  /* 0x00000001141b7890 */ /* 0x000fe2000fffe03f */
[----:B------:R-:W-:Y:S02]  /*f1d0*/  ULDC.64 UR24, c[0x0][0x198] ;  /* 0x0000660000187ab9 */ /* 0x000fe40000000a00 */
[----:B------:R-:W-:-:S13]  /*f1e0*/  PLOP3.LUT P0, PT, P0, P4, PT, 0x8a, 0x0 ;  /* 0x000000000000781c */ /* 0x000fda0000709172 */
.L_x_309:
[----:B------:R-:W-:-:S03]  /*f1f0*/  UMOV UR7, 0xffffffff ;  /* 0xffffffff00077882 */ /* 0x000fc60000000000 */
[----:B------:R-:W-:Y:S05]  /*f200*/  BRA.DIV UR7, `(.L_x_298) ;  /* 0x0000000e07cc7947 */ /* 0x000fea000b800000 */
[----:B------:R-:W-:-:S13]  /*f210*/  ELECT P1, URZ, PT ;  /* 0x00000000003f782f */ /* 0x000fda0003820000 */
.L_x_320:
[----:B------:R-:W0:Y:S01]  /*f220*/  LDC R2, c[0x0][0x28c] ;  /* 0x0000a300ff027b82 */ /* 0x000e220000000800 */
[----:B------:R-:W-:Y:S01]  /*f230*/  BSSY B1, `(.L_x_299) ;  /* 0x0000038000017945 */ /* 0x000fe20003800000 */
[----:B0-----:R-:W-:-:S13]  /*f240*/  ISETP.LT.OR P1, PT, R2, 0x1, !P1 ;  /* 0x000000010200780c */ /* 0x001fda0004f21670 */
[----:B------:R-:W-:Y:S05]  /*f250*/  @P1 BRA `(.L_x_300) ;  /* 0x0000000000d41947 */ /* 0x000fea0003800000 */
[----:B------:R-:W-:Y:S02]  /*f260*/  IMAD.SHL.U32 R6, R6, 0x100, RZ ;  /* 0x0000010006067824 */ /* 0x000fe400078e00ff */
[----:B------:R-:W-:Y:S02]  /*f270*/  IMAD.SHL.U32 R7, R5, 0x80, RZ ;  /* 0x0000008005077824 */ /* 0x000fe400078e00ff */
[----:B------:R-:W-:Y:S02]  /*f280*/  IMAD.MOV.U32 R12, RZ, RZ, RZ ;  /* 0x000000ffff0c7224 */ /* 0x000fe400078e00ff */
[----:B------:R-:W-:Y:S02]  /*f290*/  IMAD.U32 R14, RZ, RZ, UR27 ;  /* 0x0000001bff0e7e24 */ /* 0x000fe4000f8e00ff */
[----:B------:R-:W-:Y:S02]  /*f2a0*/  IMAD.MOV.U32 R2, RZ, RZ, R0 ;  /* 0x000000ffff027224 */ /* 0x000fe400078e0000 */
[----:B------:R-:W-:-:S07]  /*f2b0*/  IMAD.MOV.U32 R3, RZ, RZ, R8 ;  /* 0x000000ffff037224 */ /* 0x000fce00078e0008 */
.L_x_304:
[----:B------:R-:W0:Y:S01]  /*f2c0*/  S2R R5, SR_CgaCtaId ;  /* 0x0000000000057919 */ /* 0x000e220000008800 */
[----:B------:R-:W-:-:S04]  /*f2d0*/  MOV R4, 0x400 ;  /* 0x0000040000047802 */ /* 0x000fc80000000f00 */
[----:B0-----:R-:W-:Y:S02]  /*f2e0*/  LEA R10, R5, R4, 0x18 ;  /* 0x00000004050a7211 */ /* 0x001fe400078ec0ff */
[----:B------:R-:W-:Y:S01]  /*f2f0*/  SHF.L.U32 R4, R2, 0x1f, RZ ;  /* 0x0000001f02047819 */ /* 0x000fe200000006ff */
[----:B------:R-:W0:Y:S02]  /*f300*/  @!P4 LDC R5, c[0x0][0x500] ;  /* 0x00014000ff05cb82 */ /* 0x000e240000000800 */
[----:B------:R-:W-:-:S04]  /*f310*/  IMAD R13, R3, 0x8, R10 ;  /* 0x00000008030d7824 */ /* 0x000fc800078e020a */
[----:B------:R-:W1:Y:S02]  /*f320*/  SYNCS.PHASECHK.TRANS64.TRYWAIT P1, [R13+URZ+0x20], R4 ;  /* 0x000020040d0075a7 */ /* 0x000e64000802017f */
[----:B-1----:R-:W-:Y:S05]  /*f330*/  @!P1 BRA `(.L_x_301) ;  /* 0x0000000c00a09947 */ /* 0x002fea0003800000 */
.L_x_321:
[----:B------:R-:W-:Y:S01]  /*f340*/  UPRMT UR7, UR26, 0x9910, URZ ;  /* 0x000099101a077896 */ /* 0x000fe2000800003f */
[----:B0-----:R0:W-:Y:S03]  /*f350*/  @!P4 SYNCS.ARRIVE.TRANS64 RZ, [R13+URZ], R5 ;  /* 0x000000050dffc9a7 */ /* 0x0011e6000800003f */
[----:B------:R-:W-:-:S06]  /*f360*/  UISETP.NE.AND UP0, UPT, UR7, 0x2, UPT ;  /* 0x000000020700788c */ /* 0x000fcc000bf05270 */
[----:B------:R-:W-:-:S13]  /*f370*/  PLOP3.LUT P1, PT, PT, PT, UP0, 0x80, 0x0 ;  /* 0x000000000000781c */ /* 0x000fda0003f2f008 */
[----:B0-----:R-:W-:Y:S05]  /*f380*/  @P1 BRA `(.L_x_302) ;  /* 0x0000000000041947 */ /* 0x001fea0003800000 */
[----:B------:R-:W-:Y:S01]  /*f390*/  BPT.TRAP 0x1 ;  /* 0x000000040000795c */ /* 0x000fe20000300000 */
.L_x_302:
[----:B------:R-:W-:Y:S05]  /*f3a0*/  @P0 BRA `(.L_x_303) ;  /* 0x0000000000040947 */ /* 0x000fea0003800000 */
[----:B------:R-:W-:Y:S01]  /*f3b0*/  BPT.TRAP 0x1 ;  /* 0x000000040000795c */ /* 0x000fe20000300000 */
.L_x_303:
[--C-:B-1----:R-:W-:Y:S01]  /*f3c0*/  IMAD R4, R3, 0x4000, R10.reuse ;  /* 0x0000400003047824 */ /* 0x102fe200078e020a */
[----:B------:R-:W-:Y:S01]  /*f3d0*/  R2UR UR9, R13 ;  /* 0x000000000d0972ca */ /* 0x000fe200000e0000 */
[----:B------:R-:W-:Y:S01]  /*f3e0*/  IMAD R10, R3, 0x8000, R10 ;  /* 0x00008000030a7824 */ /* 0x000fe200078e020a */
[----:B------:R-:W-:Y:S01]  /*f3f0*/  UIADD3 UR14, UP0, UR24, 0xf0, URZ ;  /* 0x000000f0180e7890 */ /* 0x000fe2000ff1e03f */
[----:B------:R-:W-:Y:S01]  /*f400*/  VIADD R14, R14, 0xffffffff ;  /* 0xffffffff0e0e7836 */ /* 0x000fe20000000000 */
[----:B------:R-:W-:Y:S01]  /*f410*/  R2UR UR7, R4 ;  /* 0x00000000040772ca */ /* 0x000fe200000e0000 */
[----:B------:R-:W-:Y:S01]  /*f420*/  UIADD3 UR28, UP1, UR24, 0x1f0, URZ ;  /* 0x000001f0181c7890 */ /* 0x000fe2000ff3e03f */
[----:B------:R-:W-:Y:S01]  /*f430*/  R2UR UR8, R10 ;  /* 0x000000000a0872ca */ /* 0x000fe200000e0000 */
[----:B------:R-:W-:Y:S01]  /*f440*/  UIADD3.X UR15, URZ, UR25, URZ, UP0, !UPT ;  /* 0x000000193f0f7290 */ /* 0x000fe200087fe43f */
[----:B------:R-:W-:Y:S01]  /*f450*/  R2UR UR11, R7 ;  /* 0x00000000070b72ca */ /* 0x000fe200000e0000 */
[----:B------:R-:W-:Y:S01]  /*f460*/  VIADD R3, R3, 0x1 ;  /* 0x0000000103037836 */ /* 0x000fe20000000000 */
[----:B------:R-:W-:Y:S01]  /*f470*/  R2UR UR10, R12 ;  /* 0x000000000c0a72ca */ /* 0x000fe200000e0000 */
[----:B------:R-:W-:Y:S01]  /*f480*/  UIADD3.X UR29, URZ, UR25, URZ, UP1, !UPT ;  /* 0x000000193f1d7290 */ /* 0x000fe20008ffe43f */
[----:B------:R-:W-:Y:S01]  /*f490*/  R2UR UR12, R11 ;  /* 0x000000000b0c72ca */ /* 0x000fe200000e0000 */
[----:B------:R-:W-:Y:S01]  /*f4a0*/  UMOV UR16, 0x0 ;  /* 0x0000000000107882 */ /* 0x000fe20000000000 */
[----:B------:R-:W-:Y:S01]  /*f4b0*/  R2UR UR21, R6 ;  /* 0x00000000061572ca */ /* 0x000fe200000e0000 */
[----:B------:R-:W-:Y:S01]  /*f4c0*/  UMOV UR17, 0x10000000 ;  /* 0x1000000000117882 */ /* 0x000fe20000000000 */
[----:B------:R-:W-:Y:S01]  /*f4d0*/  ISETP.GT.AND P2, PT, R14, 0x1, PT ;  /* 0x000000010e00780c */ /* 0x000fe20003f44270 */
[----:B------:R-:W-:Y:S01]  /*f4e0*/  UIADD3 UR7, UR7, 0x100, URZ ;  /* 0x0000010007077890 */ /* 0x000fe2000fffe03f */
[----:B------:R-:W-:Y:S01]  /*f4f0*/  ISETP.NE.AND P1, PT, R3, 0x4, PT ;  /* 0x000000040300780c */ /* 0x000fe20003f25270 */
[----:B------:R-:W-:Y:S01]  /*f500*/  UIADD3 UR19, UR8, 0x10100, URZ ;  /* 0x0001010008137890 */ /* 0x000fe2000fffe03f */
[----:B------:R-:W-:-:S02]  /*f510*/  VIADD R12, R12, 0x80 ;  /* 0x000000800c0c7836 */ /* 0x000fc40000000000 */
[----:B------:R-:W-:Y:S02]  /*f520*/  SEL R5, RZ, 0x1, P1 ;  /* 0x00000001ff057807 */ /* 0x000fe40000800000 */
[----:B------:R-:W-:Y:S01]  /*f530*/  UMOV UR8, UR7 ;  /* 0x0000000700087c82 */ /* 0x000fe20008000000 */
[----:B------:R-:W-:Y:S01]  /*f540*/  SEL R3, R3, RZ, P1 ;  /* 0x000000ff03037207 */ /* 0x000fe20000800000 */
[----:B------:R0:W-:Y:S01]  /*f550*/  UTMALDG.3D [UR8], [UR14], desc[UR16] ;  /* 0x000010080e0075b4 */ /* 0x0001e20008011000 */
[----:B------:R-:W-:Y:S01]  /*f560*/  LOP3.LUT R2, R2, R5, RZ, 0x3c, !PT ;  /* 0x0000000502027212 */ /* 0x000fe200078e3cff */
[----:B0-----:R-:W-:Y:S01]  /*f570*/  UMOV UR8, UR19 ;  /* 0x0000001300087c82 */ /* 0x001fe20008000000 */
[----:B------:R-:W-:Y:S02]  /*f580*/  UMOV UR11, UR21 ;  /* 0x00000015000b7c82 */ /* 0x000fe40008000000 */
[----:B------:R0:W-:Y:S02]  /*f590*/  UTMALDG.3D [UR8], [UR28], desc[UR16] ;  /* 0x000010081c0075b4 */ /* 0x0001e40008011000 */
[----:B0-----:R-:W-:Y:S05]  /*f5a0*/  @P2 BRA `(.L_x_304) ;  /* 0xfffffffc00442947 */ /* 0x001fea000383ffff */
.L_x_300:
[----:B------:R-:W-:Y:S05]  /*f5b0*/  BSYNC B1 ;  /* 0x0000000000017941 */ /* 0x000fea0003800000 */
.L_x_299:
[----:B------:R-:W2:Y:S01]  /*f5c0*/  LDL.LU R15, [R1+0x70] ;  /* 0x00007000010f7983 */ /* 0x000ea20000300800 */
[----:B------:R-:W-:Y:S01]  /*f5d0*/  LOP3.LUT P5, RZ, R9, 0xff, RZ, 0xc0, !PT ;  /* 0x000000ff09ff7812 */ /* 0x000fe200078ac0ff */
[----:B------:R-:W-:Y:S01]  /*f5e0*/  VIADD R8, R8, UR20 ;  /* 0x0000001408087c36 */ /* 0x000fe20008000000 */
[----:B------:R-:W-:Y:S01]  /*f5f0*/  ULDC.64 UR8, c[0x0][0x650] ;  /* 0x0001940000087ab9 */ /* 0x000fe20000000a00 */
[----:B------:R-:W3:Y:S01]  /*f600*/  LDL.LU R13, [R1+0x74] ;  /* 0x00007400010d7983 */ /* 0x000ee20000300800 */
[----:B------:R-:W-:Y:S01]  /*f610*/  IMAD.U32 R5, RZ, RZ, UR20 ;  /* 0x00000014ff057e24 */ /* 0x000fe2000f8e00ff */
[----:B------:R-:W-:Y:S01]  /*f620*/  BSSY B1, `(.L_x_305) ;  /* 0x000006f000017945 */ /* 0x000fe20003800000 */
[----:B------:R-:W-:Y:S01]  /*f630*/  ISETP.GT.U32.AND P1, PT, R8, 0x3, PT ;  /* 0x000000030800780c */ /* 0x000fe20003f24070 */
[----:B------:R-:W-:Y:S01]  /*f640*/  IMAD.MOV.U32 R6, RZ, RZ, -0x1 ;  /* 0xffffffffff067424 */ /* 0x000fe200078e00ff */
[----:B------:R-:W-:Y:S01]  /*f650*/  SHF.R.U32.HI R2, RZ, 0x2, R8 ;  /* 0x00000002ff027819 */ /* 0x000fe20000011608 */
[----:B------:R-:W-:Y:S01]  /*f660*/  IMAD.MOV.U32 R11, RZ, RZ, -0x1 ;  /* 0xffffffffff0b7424 */ /* 0x000fe200078e00ff */
[----:B------:R-:W-:Y:S01]  /*f670*/  ISETP.LT.U32.AND P1, PT, R5, 0x4, P1 ;  /* 0x000000040500780c */ /* 0x000fe20000f21070 */
[----:B------:R-:W-:Y:S01]  /*f680*/  IMAD.MOV.U32 R5, RZ, RZ, -0x1 ;  /* 0xffffffffff057424 */ /* 0x000fe200078e00ff */
[----:B------:R-:W-:Y:S01]  /*f690*/  LOP3.LUT R2, R2, 0x1, RZ, 0xc0, !PT ;  /* 0x0000000102027812 */ /* 0x000fe200078ec0ff */
[----:B------:R-:W0:Y:S01]  /*f6a0*/  @P5 S2R R4, SR_CgaCtaId ;  /* 0x0000000000045919 */ /* 0x000e220000008800 */
[----:B------:R-:W-:-:S02]  /*f6b0*/  @P5 MOV R3, 0x400 ;  /* 0x0000040000035802 */ /* 0x000fc40000000f00 */
[----:B------:R-:W-:Y:S01]  /*f6c0*/  ISETP.NE.U32.AND P2, PT, R2, 0x1, PT ;  /* 0x000000010200780c */ /* 0x000fe20003f45070 */
[----:B------:R-:W-:Y:S01]  /*f6d0*/  IMAD.U32 R2, RZ, RZ, UR20 ;  /* 0x00000014ff027e24 */ /* 0x000fe2000f8e00ff */
[----:B------:R-:W-:Y:S02]  /*f6e0*/  LOP3.LUT R8, R8, 0x3, RZ, 0xc0, !PT ;  /* 0x0000000308087812 */ /* 0x000fe400078ec0ff */
[----:B------:R-:W-:Y:S02]  /*f6f0*/  PRMT R9, RZ, 0x7610, R9 ;  /* 0x00007610ff097816 */ /* 0x000fe40000000009 */
[----:B------:R-:W-:-:S04]  /*f700*/  ISETP.GT.U32.AND P2, PT, R2, 0x3, !P2 ;  /* 0x000000030200780c */ /* 0x000fc80005744070 */
[----:B------:R-:W-:Y:S02]  /*f710*/  SEL R2, RZ, 0x1, !P2 ;  /* 0x00000001ff027807 */ /* 0x000fe40005000000 */
[----:B0-----:R-:W-:-:S04]  /*f720*/  @P5 LEA R3, R4, R3, 0x18 ;  /* 0x0000000304035211 */ /* 0x001fc800078ec0ff */
[----:B------:R0:W-:Y:S02]  /*f730*/  @P5 SYNCS.ARRIVE.TRANS64.A1T0 RZ, [R3+URZ+0x58], RZ ;  /* 0x000058ff03ff59a7 */ /* 0x0001e4000810003f */
[----:B0-----:R-:W-:-:S04]  /*f740*/  SEL R3, RZ, 0x1, !P1 ;  /* 0x00000001ff037807 */ /* 0x001fc80004800000 */
[----:B------:R-:W-:Y:S02]  /*f750*/  LOP3.LUT R0, R2, R0, R3, 0x96, !PT ;  /* 0x0000000002007212 */ /* 0x000fe400078e9603 */
[----:B------:R-:W-:Y:S02]  /*f760*/  PRMT R2, RZ, 0x7610, R2 ;  /* 0x00007610ff027816 */ /* 0x000fe40000000002 */
[----:B---3--:R-:W-:-:S04]  /*f770*/  IADD3 R13, P5, R13, UR22, RZ ;  /* 0x000000160d0d7c10 */ /* 0x008fc8000ffbe0ff */
[----:B--2---:R-:W-:Y:S01]  /*f780*/  IADD3.X R15, R15, UR18, RZ, P5, !PT ;  /* 0x000000120f0f7c10 */ /* 0x004fe2000affe4ff */
[----:B------:R0:W-:Y:S01]  /*f790*/  STL [R1+0x74], R13 ;  /* 0x0000740d01007387 */ /* 0x0001e20000100800 */
[----:B------:R-:W-:-:S03]  /*f7a0*/  ISETP.GE.U32.AND P5, PT, R13, UR8, PT ;  /* 0x000000080d007c0c */ /* 0x000fc6000bfa6070 */
[----:B------:R0:W-:Y:S01]  /*f7b0*/  STL [R1+0x70], R15 ;  /* 0x0000700f01007387 */ /* 0x0001e20000100800 */
[----:B------:R-:W-:-:S13]  /*f7c0*/  ISETP.GE.U32.AND.EX P1, PT, R15, UR9, PT, P5 ;  /* 0x000000090f007c0c */ /* 0x000fda000bf26150 */
[----:B0-----:R-:W-:Y:S05]  /*f7d0*/  @P1 BRA `(.L_x_306) ;  /* 0x00000004004c1947 */ /* 0x001fea0003800000 */
[----:B------:R-:W-:Y:S01]  /*f7e0*/  ULDC.64 UR8, c[0x0][0x628] ;  /* 0x00018a0000087ab9 */ /* 0x000fe20000000a00 */
[----:B------:R-:W0:Y:S01]  /*f7f0*/  S2R R12, SR_CTAID.X ;  /* 0x00000000000c7919 */ /* 0x000e220000002500 */
[----:B------:R-:W-:Y:S01]  /*f800*/  ISETP.NE.U32.AND P1, PT, RZ, UR8, PT ;  /* 0x00000008ff007c0c */ /* 0x000fe2000bf25070 */
[----:B------:R-:W-:Y:S01]  /*f810*/  ULDC UR10, c[0x0][0x630] ;  /* 0x00018c00000a7ab9 */ /* 0x000fe20000000800 */
[----:B------:R-:W-:Y:S01]  /*f820*/  IMAD.MOV.U32 R2, RZ, RZ, R13 ;  /* 0x000000ffff027224 */ /* 0x000fe200078e000d */
[----:B------:R-:W1:Y:S01]  /*f830*/  S2R R10, SR_CTAID.Y ;  /* 0x00000000000a7919 */ /* 0x000e620000002600 */
[----:B------:R-:W-:Y:S01]  /*f840*/  ISETP.NE.AND.EX P1, PT, RZ, UR9, PT, P1 ;  /* 0x00000009ff007c0c */ /* 0x000fe2000bf25310 */
[----:B------:R-:W-:-:S12]  /*f850*/  IMAD.MOV.U32 R3, RZ, RZ, R15 ;  /* 0x000000ffff037224 */ /* 0x000fd800078e000f */
[----:B------:R-:W-:Y:S05]  /*f860*/  @!P1 BRA `(.L_x_307) ;  /* 0x0000000000289947 */ /* 0x000fea0003800000 */
[----:B------:R-:W-:Y:S02]  /*f870*/  ULDC UR7, c[0x0][0x634] ;  /* 0x00018d0000077ab9 */ /* 0x000fe40000000800 */
[----:B------:R-:W-:-:S05]  /*f880*/  IADD3 R7, P1, R13, UR7, RZ ;  /* 0x000000070d077c10 */ /* 0x000fca000ff3e0ff */
[----:B------:R-:W-:-:S04]  /*f890*/  IMAD.X R11, RZ, RZ, R15, P1 ;  /* 0x000000ffff0b7224 */ /* 0x000fc800008e060f */
[----:B------:R-:W-:-:S04]  /*f8a0*/  IMAD.WIDE.U32 R4, R11, UR8, RZ ;  /* 0x000000080b047c25 */ /* 0x000fc8000f8e00ff */
[----:B------:R-:W-:-:S04]  /*f8b0*/  IMAD.WIDE.U32 R4, P1, R7, UR9, R4 ;  /* 0x0000000907047c25 */ /* 0x000fc8000f820004 */
[----:B------:R-:W-:-:S04]  /*f8c0*/  IMAD.WIDE.U32 R6, R7, UR8, RZ ;  /* 0x0000000807067c25 */ /* 0x000fc8000f8e00ff */
[----:B------:R-:W-:Y:S01]  /*f8d0*/  IMAD.X R3, RZ, RZ, RZ, P1 ;  /* 0x000000ffff037224 */ /* 0x000fe200008e06ff */
[----:B------:R-:W-:Y:S01]  /*f8e0*/  IADD3 RZ, P1, R7, R4, RZ ;  /* 0x0000000407ff7210 */ /* 0x000fe20007f3e0ff */
[----:B------:R-:W-:-:S04]  /*f8f0*/  IMAD.MOV.U32 R2, RZ, RZ, R5 ;  /* 0x000000ffff027224 */ /* 0x000fc800078e0005 */
[----:B------:R-:W-:-:S08]  /*f900*/  IMAD.WIDE.U32.X R2, R11, UR9, R2, P1 ;  /* 0x000000090b027c25 */ /* 0x000fd000088e0402 */
.L_x_307:
[--C-:B------:R-:W-:Y:S01]  /*f910*/  SHF.R.U64 R11, R2, UR10, R3.reuse ;  /* 0x0000000a020b7c19 */ /* 0x100fe20008001203 */
[----:B------:R-:W-:Y:S01]  /*f920*/  ULDC.64 UR8, c[0x0][0x620] ;  /* 0x0001880000087ab9 */ /* 0x000fe20000000a00 */
[----:B------:R-:W-:Y:S01]  /*f930*/  SHF.R.U32.HI R2, RZ, UR10, R3 ;  /* 0x0000000aff027c19 */ /* 0x000fe20008011603 */
[----:B------:R-:W-:Y:S01]  /*f940*/  IMAD.MOV.U32 R3, RZ, RZ, R15 ;  /* 0x000000ffff037224 */ /* 0x000fe200078e000f */
[----:B------:R-:W-:Y:S01]  /*f950*/  IADD3 R5, P1, RZ, -R11, RZ ;  /* 0x8000000bff057210 */ /* 0x000fe20007f3e0ff */
[----:B------:R-:W-:Y:S01]  /*f960*/  ULDC UR7, c[0x0][0x150] ;  /* 0x0000540000077ab9 */ /* 0x000fe20000000800 */
[----:B0-----:R-:W-:Y:S01]  /*f970*/  I2FP.F32.U32 R6, R12 ;  /* 0x0000000c00067245 */ /* 0x001fe20000201000 */
[----:B------:R-:W0:Y:S01]  /*f980*/  LDC R7, c[0x0][0x144] ;  /* 0x00005100ff077b82 */ /* 0x000e220000000800 */
[----:B------:R-:W-:Y:S01]  /*f990*/  ULDC.64 UR10, c[0x0][0x640] ;  /* 0x00019000000a7ab9 */ /* 0x000fe20000000a00 */
[----:B------:R-:W-:Y:S01]  /*f9a0*/  IMAD.X R2, RZ, RZ, ~R2, P1 ;  /* 0x000000ffff027224 */ /* 0x000fe200008e0e02 */
[----:B------:R-:W-:Y:S01]  /*f9b0*/  ISETP.NE.U32.AND P1, PT, RZ, UR10, PT ;  /* 0x0000000aff007c0c */ /* 0x000fe2000bf25070 */
[----:B------:R-:W-:Y:S01]  /*f9c0*/  FMUL R6, R6, UR7 ;  /* 0x0000000706067c20 */ /* 0x000fe20008400000 */
[----:B------:R-:W-:Y:S01]  /*f9d0*/  ULDC UR7, c[0x0][0x618] ;  /* 0x0001860000077ab9 */ /* 0x000fe20000000800 */
[----:B------:R-:W-:Y:S01]  /*f9e0*/  IMAD R4, R2, UR8, RZ ;  /* 0x0000000802047c24 */ /* 0x000fe2000f8e02ff */
[----:B------:R-:W-:Y:S01]  /*f9f0*/  ISETP.NE.AND.EX P1, PT, RZ, UR11, PT, P1 ;  /* 0x0000000bff007c0c */ /* 0x000fe2000bf25310 */
[----:B------:R-:W-:Y:S01]  /*fa00*/  IMAD.MOV.U32 R2, RZ, RZ, R13 ;  /* 0x000000ffff027224 */ /* 0x000fe200078e000d */
[----:B------:R-:W2:Y:S01]  /*fa10*/  LDC R15, c[0x0][0x148] ;  /* 0x00005200ff0f7b82 */ /* 0x000ea20000000800 */
[----:B------:R-:W3:Y:S02]  /*fa20*/  F2I.U32.TRUNC.NTZ R6, R6 ;  /* 0x0000000600067305 */ /* 0x000ee4000020f000 */
[----:B------:R-:W-:Y:S01]  /*fa30*/  IMAD.WIDE.U32 R2, R5, UR8, R2 ;  /* 0x0000000805027c25 */ /* 0x000fe2000f8e0002 */
[----:B------:R-:W-:-:S03]  /*fa40*/  ULDC UR8, c[0x0][0x154] ;  /* 0x0000550000087ab9 */ /* 0x000fc60000000800 */
[----:B------:R-:W-:Y:S01]  /*fa50*/  IMAD R5, R5, UR9, R4 ;  /* 0x0000000905057c24 */ /* 0x000fe2000f8e0204 */
[----:B------:R-:W-:-:S03]  /*fa60*/  ULDC UR9, c[0x0][0x608] ;  /* 0x0001820000097ab9 */ /* 0x000fc60000000800 */
[----:B------:R-:W-:-:S05]  /*fa70*/  IMAD.IADD R3, R3, 0x1, R5 ;  /* 0x0000000103037824 */ /* 0x000fca00078e0205 */
[----:B------:R-:W-:Y:S01]  /*fa80*/  SHF.R.U64 R13, R2, UR7, R3 ;  /* 0x00000007020d7c19 */ /* 0x000fe20008001203 */
[----:B---3--:R-:W-:Y:S01]  /*fa90*/  IMAD.MOV R6, RZ, RZ, -R6 ;  /* 0x000000ffff067224 */ /* 0x008fe200078e0a06 */
[----:B-1----:R-:W-:-:S03]  /*faa0*/  I2FP.F32.U32 R2, R10 ;  /* 0x0000000a00027245 */ /* 0x002fc60000201000 */
[----:B0-----:R-:W-:Y:S02]  /*fab0*/  IMAD R19, R7, R6, R12 ;  /* 0x0000000607137224 */ /* 0x001fe400078e020c */
[----:B------:R-:W-:Y:S01]  /*fac0*/  FMUL R4, R2, UR8 ;  /* 0x0000000802047c20 */ /* 0x000fe20008400000 */
[----:B------:R-:W-:Y:S01]  /*fad0*/  SHF.R.U32.HI R2, RZ, UR7, R3 ;  /* 0x00000007ff027c19 */ /* 0x000fe20008011603 */
[----:B------:R-:W-:Y:S02]  /*fae0*/  ULDC UR7, c[0x0][0x658] ;  /* 0x0001960000077ab9 */ /* 0x000fe40000000800 */
[----:B------:R0:W1:Y:S01]  /*faf0*/  F2I.U32.TRUNC.NTZ R18, R4 ;  /* 0x0000000400127305 */ /* 0x000062000020f000 */
[--C-:B------:R-:W-:Y:S02]  /*fb00*/  SHF.R.U64 R16, R13, UR9, R2.reuse ;  /* 0x000000090d107c19 */ /* 0x100fe40008001202 */
[----:B------:R-:W-:-:S04]  /*fb10*/  SHF.R.U32.HI R3, RZ, UR9, R2 ;  /* 0x00000009ff037c19 */ /* 0x000fc80008011602 */
[--C-:B------:R-:W-:Y:S02]  /*fb20*/  SHF.R.U64 R14, R16, UR7, R3.reuse ;  /* 0x00000007100e7c19 */ /* 0x100fe40008001203 */
[----:B------:R-:W-:-:S03]  /*fb30*/  SHF.R.U32.HI R3, RZ, UR7, R3 ;  /* 0x00000007ff037c19 */ /* 0x000fc60008011603 */
[----:B------:R-:W-:Y:S01]  /*fb40*/  IMAD.MOV.U32 R2, RZ, RZ, R14 ;  /* 0x000000ffff027224 */ /* 0x000fe200078e000e */
[----:B0-2---:R-:W-:Y:S06]  /*fb50*/  @!P1 BRA `(.L_x_308) ;  /* 0x0000000000289947 */ /* 0x005fec0003800000 */
        /* <DEDUP_REMOVED lines=10> */
.L_x_308:
[----:B------:R-:W-:Y:S01]  /*fc00*/  ULDC UR7, c[0x0][0x648] ;  /* 0x0001920000077ab9 */ /* 0x000fe20000000800 */
[----:B-1----:R-:W-:Y:S01]  /*fc10*/  IMAD.MOV R18, RZ, RZ, -R18 ;  /* 0x000000ffff127224 */ /* 0x002fe200078e0a12 */
[----:B------:R-:W-:Y:S01]  /*fc20*/  SHF.R.U64 R3, R2, UR7, R3 ;  /* 0x0000000702037c19 */ /* 0x000fe20008001203 */
[----:B------:R-:W-:Y:S01]  /*fc30*/  ULDC UR7, c[0x0][0x638] ;  /* 0x00018e0000077ab9 */ /* 0x000fe20000000800 */
[----:B------:R-:W-:Y:S01]  /*fc40*/  LOP3.LUT R2, R16, UR6, RZ, 0xc0, !PT ;  /* 0x0000000610027c12 */ /* 0x000fe2000f8ec0ff */
[----:B------:R-:W-:Y:S01]  /*fc50*/  @P3 IMAD R19, R15, R18, R10 ;  /* 0x000000120f133224 */ /* 0x000fe200078e020a */
[----:B------:R-:W-:Y:S01]  /*fc60*/  LOP3.LUT R13, R13, UR4, RZ, 0xc0, !PT ;  /* 0x000000040d0d7c12 */ /* 0x000fe2000f8ec0ff */
[----:B------:R-:W-:Y:S01]  /*fc70*/  IMAD.MOV R5, RZ, RZ, -R3 ;  /* 0x000000ffff057224 */ /* 0x000fe200078e0a03 */
[----:B------:R-:W-:Y:S01]  /*fc80*/  ULDC UR8, c[0x0][0x610] ;  /* 0x0001840000087ab9 */ /* 0x000fe20000000800 */
[----:B------:R-:W-:Y:S02]  /*fc90*/  IMAD R2, R3, UR5, R2 ;  /* 0x0000000503027c24 */ /* 0x000fe4000f8e0202 */
[----:B------:R-:W-:Y:S01]  /*fca0*/  IMAD R14, R5, UR7, R14 ;  /* 0x00000007050e7c24 */ /* 0x000fe2000f8e020e */
[----:B------:R-:W-:Y:S01]  /*fcb0*/  ULDC UR7, c[0x0][0x600] ;  /* 0x0001800000077ab9 */ /* 0x000fe20000000800 */
[----:B------:R-:W-:-:S02]  /*fcc0*/  IMAD R5, R2, UR8, R19 ;  /* 0x0000000802057c24 */ /* 0x000fc4000f8e0213 */
[----:B------:R-:W-:Y:S02]  /*fcd0*/  IMAD R14, R14, UR7, R13 ;  /* 0x000000070e0e7c24 */ /* 0x000fe4000f8e020d */
[----:B------:R-:W-:-:S03]  /*fce0*/  IMAD.MOV.U32 R2, RZ, RZ, 0x1 ;  /* 0x00000001ff027424 */ /* 0x000fc600078e00ff */
[----:B------:R-:W-:Y:S02]  /*fcf0*/  SEL R6, R14, R5, !P3 ;  /* 0x000000050e067207 */ /* 0x000fe40005800000 */
[----:B------:R-:W-:-:S07]  /*fd00*/  SEL R5, R5, R14, !P3 ;  /* 0x0000000e05057207 */ /* 0x000fce0005800000 */
.L_x_306:
[----:B------:R-:W-:Y:S05]  /*fd10*/  BSYNC B1 ;  /* 0x0000000000017941 */ /* 0x000fea0003800000 */
.L_x_305:
[----:B------:R-:W-:-:S13]  /*fd20*/  LOP3.LUT P1, RZ, R2, 0xff, RZ, 0xc0, !PT ;  /* 0x000000ff02ff7812 */ /* 0x000fda000782c0ff */
[----:B------:R-:W-:Y:S05]  /*fd30*/  @P1 BRA `(.L_x_309) ;  /* 0xfffffff4002c1947 */ /* 0x000fea000383ffff */
[----:B------:R-:W-:Y:S05]  /*fd40*/  BSYNC B0 ;  /* 0x0000000000007941 */ /* 0x000fea0003800000 */
.L_x_297:
[----:B------:R-:W-:-:S03]  /*fd50*/  UMOV UR7, 0xffffffff ;  /* 0xffffffff00077882 */ /* 0x000fc60000000000 */
[----:B------:R-:W-:Y:S05]  /*fd60*/  BRA.DIV UR7, `(.L_x_310) ;  /* 0x0000000607287947 */ /* 0x000fea000b800000 */
[----:B------:R-:W-:-:S13]  /*fd70*/  ELECT P0, URZ, PT ;  /* 0x00000000003f782f */ /* 0x000fda0003800000 */
.L_x_324:
[----:B------:R-:W-:Y:S04]  /*fd80*/  BSSY B0, `(.L_x_311) ;  /* 0x000002c000007945 */ /* 0x000fe80003800000 */
[----:B------:R-:W-:Y:S05]  /*fd90*/  @!P0 BRA `(.L_x_312) ;  /* 0x0000000000a88947 */ /* 0x000fea0003800000 */
[----:B------:R-:W-:-:S04]  /*fda0*/  ULOP3.LUT UR7, UR13, 0x2, URZ, 0xfc, !UPT ;  /* 0x000000020d077892 */ /* 0x000fc8000f8efc3f */
[----:B------:R-:W-:-:S06]  /*fdb0*/  UISETP.NE.AND UP0, UPT, UR7, 0x3, UPT ;  /* 0x000000030700788c */ /* 0x000fcc000bf05270 */
[----:B------:R-:W-:-:S13]  /*fdc0*/  PLOP3.LUT P0, PT, PT, PT, UP0, 0x80, 0x0 ;  /* 0x000000000000781c */ /* 0x000fda0003f0f008 */
[----:B------:R-:W-:Y:S05]  /*fdd0*/  @!P0 BRA `(.L_x_313) ;  /* 0x0000000000048947 */ /* 0x000fea0003800000 */
[----:B------:R-:W-:Y:S01]  /*fde0*/  BPT.TRAP 0x1 ;  /* 0x000000040000795c */ /* 0x000fe20000300000 */
.L_x_313:
[----:B------:R-:W0:Y:S01]  /*fdf0*/  S2R R3, SR_CgaCtaId ;  /* 0x0000000000037919 */ /* 0x000e220000008800 */
[----:B------:R-:W-:-:S04]  /*fe00*/  MOV R2, 0x400 ;  /* 0x0000040000027802 */ /* 0x000fc80000000f00 */
[----:B0-----:R-:W-:Y:S02]  /*fe10*/  LEA R3, R3, R2, 0x18 ;  /* 0x0000000203037211 */ /* 0x001fe400078ec0ff */
[----:B------:R-:W-:-:S03]  /*fe20*/  SHF.L.U32 R2, R0, 0x1f, RZ ;  /* 0x0000001f00027819 */ /* 0x000fc600000006ff */
[----:B------:R-:W-:-:S04]  /*fe30*/  VIADD R3, R3, 0x20 ;  /* 0x0000002003037836 */ /* 0x000fc80000000000 */
[C---:B------:R-:W-:Y:S02]  /*fe40*/  IMAD R7, R8.reuse, 0x8, R3 ;  /* 0x0000000808077824 */ /* 0x040fe400078e0203 */
[----:B------:R-:W-:Y:S02]  /*fe50*/  VIADD R8, R8, 0x1 ;  /* 0x0000000108087836 */ /* 0x000fe40000000000 */
[----:B------:R-:W0:Y:S03]  /*fe60*/  SYNCS.PHASECHK.TRANS64.TRYWAIT P0, [R7+URZ], R2 ;  /* 0x00000002070075a7 */ /* 0x000e26000800017f */
[----:B------:R-:W-:-:S04]  /*fe70*/  ISETP.NE.AND P1, PT, R8, 0x4, PT ;  /* 0x000000040800780c */ /* 0x000fc80003f25270 */
[----:B------:R-:W-:Y:S02]  /*fe80*/  SEL R5, RZ, 0x1, P1 ;  /* 0x00000001ff057807 */ /* 0x000fe40000800000 */
[----:B------:R-:W-:Y:S02]  /*fe90*/  SEL R8, R8, RZ, P1 ;  /* 0x000000ff08087207 */ /* 0x000fe40000800000 */
[----:B------:R-:W-:-:S03]  /*fea0*/  LOP3.LUT R5, R0, R5, RZ, 0x3c, !PT ;  /* 0x0000000500057212 */ /* 0x000fc600078e3cff */
[----:B------:R-:W-:Y:S01]  /*feb0*/  IMAD R9, R8, 0x8, R3 ;  /* 0x0000000808097824 */ /* 0x000fe200078e0203 */
[----:B------:R-:W-:Y:S01]  /*fec0*/  SHF.L.U32 R4, R5, 0x1f, RZ ;  /* 0x0000001f05047819 */ /* 0x000fe200000006ff */
[----:B0-----:R-:W-:Y:S06]  /*fed0*/  @!P0 BRA `(.L_x_314) ;  /* 0x0000000000f08947 */ /* 0x001fec0003800000 */
.L_x_325:
[----:B------:R-:W1:Y:S01]  /*fee0*/  SYNCS.PHASECHK.TRANS64.TRYWAIT P0, [R9+URZ], R4 ;  /* 0x00000004090075a7 */ /* 0x000e62000800017f */
[----:B------:R-:W-:-:S05]  /*fef0*/  VIADD R0, R8, 0x1 ;  /* 0x0000000108007836 */ /* 0x000fca0000000000 */
[----:B------:R-:W-:-:S04]  /*ff00*/  ISETP.NE.AND P1, PT, R0, 0x4, PT ;  /* 0x000000040000780c */ /* 0x000fc80003f25270 */
[----:B0-----:R-:W-:Y:S02]  /*ff10*/  SEL R2, RZ, 0x1, P1 ;  /* 0x00000001ff027807 */ /* 0x001fe40000800000 */
[----:B------:R-:W-:Y:S02]  /*ff20*/  SEL R0, R0, RZ, P1 ;  /* 0x000000ff00007207 */ /* 0x000fe40000800000 */
[----:B------:R-:W-:-:S03]  /*ff30*/  LOP3.LUT R7, R5, R2, RZ, 0x3c, !PT ;  /* 0x0000000205077212 */ /* 0x000fc600078e3cff */
[----:B------:R-:W-:Y:S01]  /*ff40*/  IMAD R6, R0, 0x8, R3 ;  /* 0x0000000800067824 */ /* 0x000fe200078e0203 */
[----:B------:R-:W-:Y:S01]  /*ff50*/  SHF.L.U32 R5, R7, 0x1f, RZ ;  /* 0x0000001f07057819 */ /* 0x000fe200000006ff */
[----:B-1----:R-:W-:Y:S06]  /*ff60*/  @!P0 BRA `(.L_x_315) ;  /* 0x0000000000e08947 */ /* 0x002fec0003800000 */
.L_x_326:
[----:B------:R-:W1:Y:S01]  /*ff70*/  SYNCS.PHASECHK.TRANS64.TRYWAIT P0, [R6+URZ], R5 ;  /* 0x00000005060075a7 */ /* 0x000e62000800017f */
[----:B------:R-:W-:-:S05]  /*ff80*/  VIADD R0, R0, 0x1 ;  /* 0x0000000100007836 */ /* 0x000fca0000000000 */
[----:B------:R-:W-:-:S04]  /*ff90*/  ISETP.NE.AND P1, PT, R0, 0x4, PT ;  /* 0x000000040000780c */ /* 0x000fc80003f25270 */
[----:B------:R-:W-:Y:S02]  /*ffa0*/  SEL R2, RZ, 0x1, P1 ;  /* 0x00000001ff027807 */ /* 0x000fe40000800000 */
[----:B------:R-:W-:Y:S02]  /*ffb0*/  SEL R0, R0, RZ, P1 ;  /* 0x000000ff00007207 */ /* 0x000fe40000800000 */
[----:B------:R-:W-:Y:S01]  /*ffc0*/  LOP3.LUT R2, R7, R2, RZ, 0x3c, !PT ;  /* 0x0000000207027212 */ /* 0x000fe200078e3cff */
[----:B-1----:R-:W-:Y:S06]  /*ffd0*/  @!P0 BRA `(.L_x_316) ;  /* 0x0000000000d88947 */ /* 0x002fec0003800000 */
.L_x_327:
[----:B------:R-:W-:Y:S01]  /*ffe0*/  IMAD R3, R0, 0x8, R3 ;  /* 0x0000000800037824 */ /* 0x000fe200078e0203 */
[----:B------:R-:W-:-:S07]  /*fff0*/  SHF.L.U32 R0, R2, 0x1f, RZ ;  /* 0x0000001f02007819 */ /* 0x000fce00000006ff */
.L_x_317:
[----:B--2---:R2:W3:Y:S02]  /*10000*/  SYNCS.PHASECHK.TRANS64.TRYWAIT P0, [R3+URZ], R0 ;  /* 0x00000000030075a7 */ /* 0x0044e4000800017f */
[----:B---3--:R-:W-:Y:S05]  /*10010*/  @!P0 NANOSLEEP.SYNCS 0x989680 ;  /* 0x009896800000895d */ /* 0x008fea0003900000 */
[----:B------:R-:W3:Y:S02]  /*10020*/  @!P0 SYNCS.PHASECHK.TRANS64 P0, [R3+URZ], R0 ;  /* 0x00000000030085a7 */ /* 0x000ee4000800007f */
[----:B---3--:R-:W-:Y:S05]  /*10030*/  @!P0 BRA `(.L_x_317) ;  /* 0xfffffffc00f08947 */ /* 0x008fea000383ffff */
.L_x_312:
[----:B------:R-:W-:Y:S05]  /*10040*/  BSYNC B0 ;  /* 0x0000000000007941 */ /* 0x000fea0003800000 */
.L_x_311:
[----:B------:R-:W-:Y:S05]  /*10050*/  EXIT ;  /* 0x000000000000794d */ /* 0x000fea0003800000 */
.L_x_17:
[----:B-1----:R-:W-:-:S04]  /*10060*/  IMAD.U32 R3, RZ, RZ, UR6 ;  /* 0x00000006ff037e24 */ /* 0x002fc8000f8e00ff */
[----:B------:R1:W2:Y:S03]  /*10070*/  SYNCS.PHASECHK.TRANS64.TRYWAIT P0, [R3+URZ], R0 ;  /* 0x00000000030075a7 */ /* 0x0002a6000800017f */
[----:B--2---:R-:W-:Y:S05]  /*10080*/  @!P0 NANOSLEEP.SYNCS 0x989680 ;  /* 0x009896800000895d */ /* 0x004fea0003900000 */
[----:B------:R-:W2:Y:S02]  /*10090*/  @!P0 SYNCS.PHASECHK.TRANS64 P0, [R3+URZ], R0 ;  /* 0x00000000030085a7 */ /* 0x000ea4000800007f */
[----:B--2---:R-:W-:Y:S05]  /*100a0*/  @!P0 BRA `(.L_x_17) ;  /* 0xfffffffc00ec8947 */ /* 0x004fea000383ffff */
[----:B------:R-:W-:Y:S05]  /*100b0*/  BRA `(.L_x_16) ;  /* 0xffffff1800a47947 */ /* 0x000fea000383ffff */
.L_x_23:
[----:B-----5:R2:W-:Y:S02]  /*100c0*/  STL [R1+0x80], R0 ;  /* 0x0000800001007387 */ /* 0x0205e40000100800 */
[----:B--2---:R-:W-:-:S04]  /*100d0*/  IMAD.U32 R0, RZ, RZ, UR9 ;  /* 0x00000009ff007e24 */ /* 0x004fc8000f8e00ff */
[----:B------:R2:W3:Y:S03]  /*100e0*/  SYNCS.PHASECHK.TRANS64.TRYWAIT P0, [R0+URZ], R229 ;  /* 0x000000e5000075a7 */ /* 0x0004e6000800017f */
[----:B---3--:R-:W-:Y:S05]  /*100f0*/  @!P0 NANOSLEEP.SYNCS 0x989680 ;  /* 0x009896800000895d */ /* 0x008fea0003900000 */
[----:B------:R2:W3:Y:S02]  /*10100*/  @!P0 SYNCS.PHASECHK.TRANS64 P0, [R0+URZ], R229 ;  /* 0x000000e5000085a7 */ /* 0x0004e4000800007f */
[----:B--2---:R2:W5:Y:S02]  /*10110*/  LDL.LU R0, [R1+0x80] ;  /* 0x0000800001007983 */ /* 0x0045640000300800 */
[----:B--23--:R-:W-:Y:S05]  /*10120*/  @!P0 BRA `(.L_x_23) ;  /* 0xfffffffc00e48947 */ /* 0x00cfea000383ffff */
[----:B------:R-:W-:Y:S05]  /*10130*/  BRA `(.L_x_22) ;  /* 0xffffff2c00447947 */ /* 0x000fea000383ffff */
.L_x_298:
[----:B------:R-:W-:Y:S01]  /*10140*/  BSSY B1, `(.L_x_318) ;  /* 0x0000006000017945 */ /* 0x000fe20003800000 */
[----:B------:R-:W-:-:S07]  /*10150*/  IMAD.MOV.U32 R2, RZ, RZ, -0x1 ;  /* 0xffffffffff027424 */ /* 0x000fce00078e00ff */
[----:B------:R-:W-:Y:S05]  /*10160*/  WARPSYNC.COLLECTIVE R2, `(.L_x_319) ;  /* 0x00000000020c7348 */ /* 0x000fea0003c00000 */
[----:B------:R-:W-:Y:S02]  /*10170*/  ELECT P1, UR62, PT ;  /* 0x00000000003e782f */ /* 0x000fe40003820000 */
[----:B------:R-:W-:Y:S01]  /*10180*/  MOV R2, UR62 ;  /* 0x0000003e00027c02 */ /* 0x000fe20008000f00 */
[----:B------:R-:W-:Y:S10]  /*10190*/  ENDCOLLECTIVE ;  /* 0x000000000000791b */ /* 0x000ff40003800000 */
.L_x_319:
[----:B------:R-:W-:Y:S05]  /*101a0*/  BSYNC B1 ;  /* 0x0000000000017941 */ /* 0x000fea0003800000 */
.L_x_318:
[----:B------:R-:W-:Y:S05]  /*101b0*/  BRA `(.L_x_320) ;  /* 0xfffffff000187947 */ /* 0x000fea000383ffff */
.L_x_301:
[----:B-1----:R1:W2:Y:S02]  /*101c0*/  SYNCS.PHASECHK.TRANS64.TRYWAIT P1, [R13+URZ+0x20], R4 ;  /* 0x000020040d0075a7 */ /* 0x0022a4000802017f */
[----:B--2---:R-:W-:Y:S05]  /*101d0*/  @!P1 NANOSLEEP.SYNCS 0x989680 ;  /* 0x009896800000995d */ /* 0x004fea0003900000 */
[----:B------:R-:W2:Y:S02]  /*101e0*/  @!P1 SYNCS.PHASECHK.TRANS64 P1, [R13+URZ+0x20], R4 ;  /* 0x000020040d0095a7 */ /* 0x000ea4000802007f */
[----:B--2---:R-:W-:Y:S05]  /*101f0*/  @!P1 BRA `(.L_x_301) ;  /* 0xfffffffc00f09947 */ /* 0x004fea000383ffff */
[----:B------:R-:W-:Y:S05]  /*10200*/  BRA `(.L_x_321) ;  /* 0xfffffff0004c7947 */ /* 0x000fea000383ffff */
.L_x_310:
[----:B------:R-:W-:Y:S01]  /*10210*/  BSSY B0, `(.L_x_322) ;  /* 0x0000006000007945 */ /* 0x000fe20003800000 */
[----:B------:R-:W-:-:S07]  /*10220*/  IMAD.MOV.U32 R2, RZ, RZ, -0x1 ;  /* 0xffffffffff027424 */ /* 0x000fce00078e00ff */
[----:B------:R-:W-:Y:S05]  /*10230*/  WARPSYNC.COLLECTIVE R2, `(.L_x_323) ;  /* 0x00000000020c7348 */ /* 0x000fea0003c00000 */
[----:B------:R-:W-:Y:S02]  /*10240*/  ELECT P1, UR62, PT ;  /* 0x00000000003e782f */ /* 0x000fe40003820000 */
[----:B------:R-:W-:Y:S01]  /*10250*/  MOV R2, UR62 ;  /* 0x0000003e00027c02 */ /* 0x000fe20008000f00 */
[----:B------:R-:W-:Y:S10]  /*10260*/  ENDCOLLECTIVE ;  /* 0x000000000000791b */ /* 0x000ff40003800000 */
.L_x_323:
[----:B------:R-:W-:Y:S05]  /*10270*/  BSYNC B0 ;  /* 0x0000000000007941 */ /* 0x000fea0003800000 */
.L_x_322:
[----:B------:R-:W-:Y:S01]  /*10280*/  PLOP3.LUT P0, PT, P1, PT, PT, 0x80, 0x0 ;  /* 0x000000000000781c */ /* 0x000fe20000f0f070 */
[----:B------:R-:W-:-:S12]  /*10290*/  BRA `(.L_x_324) ;  /* 0xfffffff800b87947 */ /* 0x000fd8000383ffff */
.L_x_314:
[----:B0-----:R0:W1:Y:S02]  /*102a0*/  SYNCS.PHASECHK.TRANS64.TRYWAIT P0, [R7+URZ], R2 ;  /* 0x00000002070075a7 */ /* 0x001064000800017f */
[----:B-1----:R-:W-:Y:S05]  /*102b0*/  @!P0 NANOSLEEP.SYNCS 0x989680 ;  /* 0x009896800000895d */ /* 0x002fea0003900000 */
[----:B------:R-:W1:Y:S02]  /*102c0*/  @!P0 SYNCS.PHASECHK.TRANS64 P0, [R7+URZ], R2 ;  /* 0x00000002070085a7 */ /* 0x000e64000800007f */
[----:B-1----:R-:W-:Y:S05]  /*102d0*/  @!P0 BRA `(.L_x_314) ;  /* 0xfffffffc00f08947 */ /* 0x002fea000383ffff */
[----:B------:R-:W-:Y:S05]  /*102e0*/  BRA `(.L_x_325) ;  /* 0xfffffff800fc7947 */ /* 0x000fea000383ffff */
.L_x_315:
[----:B0-----:R0:W1:Y:S02]  /*102f0*/  SYNCS.PHASECHK.TRANS64.TRYWAIT P0, [R9+URZ], R4 ;  /* 0x00000004090075a7 */ /* 0x001064000800017f */
[----:B-1----:R-:W-:Y:S05]  /*10300*/  @!P0 NANOSLEEP.SYNCS 0x989680 ;  /* 0x009896800000895d */ /* 0x002fea0003900000 */
[----:B------:R-:W1:Y:S02]  /*10310*/  @!P0 SYNCS.PHASECHK.TRANS64 P0, [R9+URZ], R4 ;  /* 0x00000004090085a7 */ /* 0x000e64000800007f */
[----:B-1----:R-:W-:Y:S05]  /*10320*/  @!P0 BRA `(.L_x_315) ;  /* 0xfffffffc00f08947 */ /* 0x002fea000383ffff */
[----:B------:R-:W-:Y:S05]  /*10330*/  BRA `(.L_x_326) ;  /* 0xfffffffc000c7947 */ /* 0x000fea000383ffff */
.L_x_316:
[----:B-1----:R1:W2:Y:S02]  /*10340*/  SYNCS.PHASECHK.TRANS64.TRYWAIT P0, [R6+URZ], R5 ;  /* 0x00000005060075a7 */ /* 0x0022a4000800017f */
[----:B--2---:R-:W-:Y:S05]  /*10350*/  @!P0 NANOSLEEP.SYNCS 0x989680 ;  /* 0x009896800000895d */ /* 0x004fea0003900000 */
[----:B------:R-:W2:Y:S02]  /*10360*/  @!P0 SYNCS.PHASECHK.TRANS64 P0, [R6+URZ], R5 ;  /* 0x00000005060085a7 */ /* 0x000ea4000800007f */
[----:B--2---:R-:W-:Y:S05]  /*10370*/  @!P0 BRA `(.L_x_316) ;  /* 0xfffffffc00f08947 */ /* 0x004fea000383ffff */
[----:B------:R-:W-:Y:S05]  /*10380*/  BRA `(.L_x_327) ;  /* 0xfffffffc00147947 */ /* 0x000fea000383ffff */
.L_x_328:
[----:B------:R-:W-:-:S00]  /*10390*/  BRA `(.L_x_328) ;  /* 0xfffffffc00fc7947 */ /* 0x000fc0000383ffff */
[----:B------:R-:W-:-:S00]  /*103a0*/  NOP ;  /* 0x0000000000007918 */ /* 0x000fc00000000000 */
        /* <DEDUP_REMOVED lines=13> */
.L_x_329:


//--------------------- .nv.shared._ZN7cutlass13device_kernelINS_4gemm6kernel13GemmUniversalIN4cute5tupleIJiiiiEEENS1_10collective13CollectiveMmaINS1_37MainloopSm90TmaGmmaWarpSpecializedFP8ILi4ENS5_IJNS4_1CILi1EEESB_SB_EEENS1_35KernelTmaWarpSpecializedCooperativeEEENS5_IJNSA_ILi128EEENSA_ILi256EEESF_EEENS_12float_e5m2_tENS5_IJlSB_lEEESI_SJ_NS4_8TiledMMAINS4_8MMA_AtomIJNS4_4SM904GMMA31MMA_64x256x32_F32E5M2E5M2_SS_TNILNSN_7ScaleInE1ELSP_1EEEEEENS4_6LayoutINS5_IJNSA_ILi2EEESB_SB_EEENS5_IJSB_NSA_ILi0EEESV_EEEEENS5_IJNS4_10UnderscoreESY_SY_EEEEENS4_13SM90_TMA_LOADENS4_14ComposedLayoutINS4_7SwizzleILi3ELi4ELi3EEENS4_18smem_ptr_flag_bitsILi8EEENSS_INS5_IJNSA_ILi8EEESF_EEENS5_IJSF_SB_EEEEEEEvNS4_8identityES11_S1B_vS1C_EENS_8epilogue10collective6detail29Sm90TmaWarpSpecializedAdapterINS1F_15DefaultEpilogueISI_SJ_SJ_NS1E_6thread17LinearCombinationISI_Li1EffLNS1J_9ScaleType4KindE0ELNS_15FloatRoundStyleE2ESI_EENS1_15EpilogueDefaultEEEEEvvEEEEvNT_6ParamsE --------------------------
	.section	.nv.shared._ZN7cutlass13device_kernelINS_4gemm6kernel13GemmUniversalIN4cute5tupleIJiiiiEEENS1_10collective13CollectiveMmaINS1_37MainloopSm90TmaGmmaWarpSpecializedFP8ILi4ENS5_IJNS4_1CILi1EEESB_SB_EEENS1_35KernelTmaWarpSpecializedCooperativeEEENS5_IJNSA_ILi128EEENSA_ILi256EEESF_EEENS_12float_e5m2_tENS5_IJlSB_lEEESI_SJ_NS4_8TiledMMAINS4_8MMA_AtomIJNS4_4SM904GMMA31MMA_64x256x32_F32E5M2E5M2_SS_TNILNSN_7ScaleInE1ELSP_1EEEEEENS4_6LayoutINS5_IJNSA_ILi2EEESB_SB_EEENS5_IJSB_NSA_ILi0EEESV_EEEEENS5_IJNS4_10UnderscoreESY_SY_EEEEENS4_13SM90_TMA_LOADENS4_14ComposedLayoutINS4_7SwizzleILi3ELi4ELi3EEENS4_18smem_ptr_flag_bitsILi8EEENSS_INS5_IJNSA_ILi8EEESF_EEENS5_IJSF_SB_EEEEEEEvNS4_8identityES11_S1B_vS1C_EENS_8epilogue10collective6detail29Sm90TmaWarpSpecializedAdapterINS1F_15DefaultEpilogueISI_SJ_SJ_NS1E_6thread17LinearCombinationISI_Li1EffLNS1J_9ScaleType4KindE0ELNS_15FloatRoundStyleE2ESI_EENS1_15EpilogueDefaultEEEEEvvEEEEvNT_6ParamsE,"aw",@nobits
	.sectionflags	@""
	.align	16
	.zero		1024


//--------------------- .nv.shared.reserved.0     --------------------------
	.section	.nv.shared.reserved.0,"aw",@nobits
	.weak		__nv_reservedSMEM_offset_0_alias
	.size		__nv_reservedSMEM_offset_0_alias, 0, 0
	.other		__nv_reservedSMEM_offset_0_alias,@"STO_CUDA_RESERVED_SHARED STV_DEFAULT"
__nv_reservedSMEM_offset_0_alias:
	.zero		0


//--------------------- .nv.global                --------------------------
	.section	.nv.global,"aw",@nobits
.nv.global:
	.type		_ZN39_INTERNAL_bbd8bb30_4_k_cu_91197e4b_45734cute1_E,@object
	.size		_ZN39_INTERNAL_bbd8bb30_4_k_cu_91197e4b_45734cute1_E,(_ZN39_INTERNAL_bbd8bb30_4_k_cu_91197e4b_45734cuda3std3__45__cpo6cbeginE - _ZN39_INTERNAL_bbd8bb30_4_k_cu_91197e4b_45734cute1_E)
_ZN39_INTERNAL_bbd8bb30_4_k_cu_91197e4b_45734cute1_E:
	.zero		1
	.type		_ZN39_INTERNAL_bbd8bb30_4_k_cu_91197e4b_45734cuda3std3__45__cpo6cbeginE,@object
	.size		_ZN39_INTERNAL_bbd8bb30_4_k_cu_91197e4b_45734cuda3std3__45__cpo6cbeginE,(_ZN39_INTERNAL_bbd8bb30_4_k_cu_91197e4b_45734cuda3std3__48in_placeE - _ZN39_INTERNAL_bbd8bb30_4_k_cu_91197e4b_45734cuda3std3__45__cpo6cbeginE)
_ZN39_INTERNAL_bbd8bb30_4_k_cu_91197e4b_45734cuda3std3__45__cpo6cbeginE:
	.zero		1
	.type		_ZN39_INTERNAL_bbd8bb30_4_k_cu_91197e4b_45734cuda3std3__48in_placeE,@object
	.size		_ZN39_INTERNAL_bbd8bb30_4_k_cu_91197e4b_45734cuda3std3__48in_placeE,(_ZN39_INTERNAL_bbd8bb30_4_k_cu_91197e4b_45734cuda3std6ranges3__45__cpo9iter_moveE - _ZN39_INTERNAL_bbd8bb30_4_k_cu_91197e4b_45734cuda3std3__48in_placeE)
_ZN39_INTERNAL_bbd8bb30_4_k_cu_91197e4b_45734cuda3std3__48in_placeE:
	.zero		1
	.type		_ZN39_INTERNAL_bbd8bb30_4_k_cu_91197e4b_45734cuda3std6ranges3__45__cpo9iter_moveE,@object
	.size		_ZN39_INTERNAL_bbd8bb30_4_k_cu_91197e4b_45734cuda3std6ranges3__45__cpo9iter_moveE,(_ZN39_INTERNAL_bbd8bb30_4_k_cu_91197e4b_45734cuda3std3__45__cpo5beginE - _ZN39_INTERNAL_bbd8bb30_4_k_cu_91197e4b_45734cuda3std6ranges3__45__cpo9iter_moveE)
_ZN39_INTERNAL_bbd8bb30_4_k_cu_91197e4b_45734cuda3std6ranges3__45__cpo9iter_moveE:
	.zero		1
	.type		_ZN39_INTERNAL_bbd8bb30_4_k_cu_91197e4b_45734cuda3std3__45__cpo5beginE,@object
	.size		_ZN39_INTERNAL_bbd8bb30_4_k_cu_91197e4b_45734cuda3std3__45__cpo5beginE,(_ZN39_INTERNAL_bbd8bb30_4_k_cu_91197e4b_45734cuda3std3__441_GLOBAL__N__bbd8bb30_4_k_cu_91197e4b_45736ignoreE - _ZN39_INTERNAL_bbd8bb30_4_k_cu_91197e4b_45734cuda3std3__45__cpo5beginE)
_ZN39_INTERNAL_bbd8bb30_4_k_cu_91197e4b_45734cuda3std3__45__cpo5beginE:
	.zero		1
	.type		_ZN39_INTERNAL_bbd8bb30_4_k_cu_91197e4b_45734cuda3std3__441_GLOBAL__N__bbd8bb30_4_k_cu_91197e4b_45736ignoreE,@object
	.size		_ZN39_INTERNAL_bbd8bb30_4_k_cu_91197e4b_45734cuda3std3__441_GLOBAL__N__bbd8bb30_4_k_cu_91197e4b_45736ignoreE,(_ZN39_INTERNAL_bbd8bb30_4_k_cu_91197e4b_45734cute7productE - _ZN39_INTERNAL_bbd8bb30_4_k_cu_91197e4b_45734cuda3std3__441_GLOBAL__N__bbd8bb30_4_k_cu_91197e4b_45736ignoreE)
_ZN39_INTERNAL_bbd8bb30_4_k_cu_91197e4b_45734cuda3std3__441_GLOBAL__N__bbd8bb30_4_k_cu_91197e4b_45736ignoreE:
	.zero		1
	.type		_ZN39_INTERNAL_bbd8bb30_4_k_cu_91197e4b_45734cute7productE,@object
	.size		_ZN39_INTERNAL_bbd8bb30_4_k_cu_91197e4b_45734cute7productE,(_ZN39_INTERNAL_bbd8bb30_4_k_cu_91197e4b_45734cuda3std3__45__cpo3endE - _ZN39_INTERNAL_bbd8bb30_4_k_cu_91197e4b_45734cute7productE)
_ZN39_INTERNAL_bbd8bb30_4_k_cu_91197e4b_45734cute7productE:
	.zero		1
	.type		_ZN39_INTERNAL_bbd8bb30_4_k_cu_91197e4b_45734cuda3std3__45__cpo3endE,@object
	.size		_ZN39_INTERNAL_bbd8bb30_4_k_cu_91197e4b_45734cuda3std3__45__cpo3endE,(_ZN39_INTERNAL_bbd8bb30_4_k_cu_91197e4b_45734cuda3std3__419piecewise_constructE - _ZN39_INTERNAL_bbd8bb30_4_k_cu_91197e4b_45734cuda3std3__45__cpo3endE)
_ZN39_INTERNAL_bbd8bb30_4_k_cu_91197e4b_45734cuda3std3__45__cpo3endE:
	.zero		1
	.type		_ZN39_INTERNAL_bbd8bb30_4_k_cu_91197e4b_45734cuda3std3__419piecewise_constructE,@object
	.size		_ZN39_INTERNAL_bbd8bb30_4_k_cu_91197e4b_45734cuda3std3__419piecewise_constructE,(_ZN39_INTERNAL_bbd8bb30_4_k_cu_91197e4b_45734cuda3std3__45__cpo4cendE - _ZN39_INTERNAL_bbd8bb30_4_k_cu_91197e4b_45734cuda3std3__419piecewise_constructE)
_ZN39_INTERNAL_bbd8bb30_4_k_cu_91197e4b_45734cuda3std3__419piecewise_constructE:
	.zero		1
	.type		_ZN39_INTERNAL_bbd8bb30_4_k_cu_91197e4b_45734cuda3std3__45__cpo4cendE,@object
	.size		_ZN39_INTERNAL_bbd8bb30_4_k_cu_91197e4b_45734cuda3std3__45__cpo4cendE,(_ZN39_INTERNAL_bbd8bb30_4_k_cu_91197e4b_45734cuda3std6ranges3__45__cpo4swapE - _ZN39_INTERNAL_bbd8bb30_4_k_cu_91197e4b_45734cuda3std3__45__cpo4cendE)
_ZN39_INTERNAL_bbd8bb30_4_k_cu_91197e4b_45734cuda3std3__45__cpo4cendE:
	.zero		1
	.type		_ZN39_INTERNAL_bbd8bb30_4_k_cu_91197e4b_45734cuda3std6ranges3__45__cpo4swapE,@object
	.size		_ZN39_INTERNAL_bbd8bb30_4_k_cu_91197e4b_45734cuda3std6ranges3__45__cpo4swapE,(.L_7 - _ZN39_INTERNAL_bbd8bb30_4_k_cu_91197e4b_45734cuda3std6ranges3__45__cpo4swapE)
_ZN39_INTERNAL_bbd8bb30_4_k_cu_91197e4b_45734cuda3std6ranges3__45__cpo4swapE:
	.zero		1
.L_7:


//--------------------- .nv.constant0._ZN7cutlass13device_kernelINS_4gemm6kernel13GemmUniversalIN4cute5tupleIJiiiiEEENS1_10collective13CollectiveMmaINS1_37MainloopSm90TmaGmmaWarpSpecializedFP8ILi4ENS5_IJNS4_1CILi1EEESB_SB_EEENS1_35KernelTmaWarpSpecializedCooperativeEEENS5_IJNSA_ILi128EEENSA_ILi256EEESF_EEENS_12float_e5m2_tENS5_IJlSB_lEEESI_SJ_NS4_8TiledMMAINS4_8MMA_AtomIJNS4_4SM904GMMA31MMA_64x256x32_F32E5M2E5M2_SS_TNILNSN_7ScaleInE1ELSP_1EEEEEENS4_6LayoutINS5_IJNSA_ILi2EEESB_SB_EEENS5_IJSB_NSA_ILi0EEESV_EEEEENS5_IJNS4_10UnderscoreESY_SY_EEEEENS4_13SM90_TMA_LOADENS4_14ComposedLayoutINS4_7SwizzleILi3ELi4ELi3EEENS4_18smem_ptr_flag_bitsILi8EEENSS_INS5_IJNSA_ILi8EEESF_EEENS5_IJSF_SB_EEEEEEEvNS4_8identityES11_S1B_vS1C_EENS_8epilogue10collective6detail29Sm90TmaWarpSpecializedAdapterINS1F_15DefaultEpilogueISI_SJ_SJ_NS1E_6thread17LinearCombinationISI_Li1EffLNS1J_9ScaleType4KindE0ELNS_15FloatRoundStyleE2ESI_EENS1_15EpilogueDefaultEEEEEvvEEEEvNT_6ParamsE --------------------------
	.section	.nv.constant0._ZN7cutlass13device_kernelINS_4gemm6kernel13GemmUniversalIN4cute5tupleIJiiiiEEENS1_10collective13CollectiveMmaINS1_37MainloopSm90TmaGmmaWarpSpecializedFP8ILi4ENS5_IJNS4_1CILi1EEESB_SB_EEENS1_35KernelTmaWarpSpecializedCooperativeEEENS5_IJNSA_ILi128EEENSA_ILi256EEESF_EEENS_12float_e5m2_tENS5_IJlSB_lEEESI_SJ_NS4_8TiledMMAINS4_8MMA_AtomIJNS4_4SM904GMMA31MMA_64x256x32_F32E5M2E5M2_SS_TNILNSN_7ScaleInE1ELSP_1EEEEEENS4_6LayoutINS5_IJNSA_ILi2EEESB_SB_EEENS5_IJSB_NSA_ILi0EEESV_EEEEENS5_IJNS4_10UnderscoreESY_SY_EEEEENS4_13SM90_TMA_LOADENS4_14ComposedLayoutINS4_7SwizzleILi3ELi4ELi3EEENS4_18smem_ptr_flag_bitsILi8EEENSS_INS5_IJNSA_ILi8EEESF_EEENS5_IJSF_SB_EEEEEEEvNS4_8identityES11_S1B_vS1C_EENS_8epilogue10collective6detail29Sm90TmaWarpSpecializedAdapterINS1F_15DefaultEpilogueISI_SJ_SJ_NS1E_6thread17LinearCombinationISI_Li1EffLNS1J_9ScaleType4KindE0ELNS_15FloatRoundStyleE2ESI_EENS1_15EpilogueDefaultEEEEEvvEEEEvNT_6ParamsE,"a",@progbits
	.sectionflags	@""
	.align	4
.nv.constant0._ZN7cutlass13device_kernelINS_4gemm6kernel13GemmUniversalIN4cute5tupleIJiiiiEEENS1_10collective13CollectiveMmaINS1_37MainloopSm90TmaGmmaWarpSpecializedFP8ILi4ENS5_IJNS4_1CILi1EEESB_SB_EEENS1_35KernelTmaWarpSpecializedCooperativeEEENS5_IJNSA_ILi128EEENSA_ILi256EEESF_EEENS_12float_e5m2_tENS5_IJlSB_lEEESI_SJ_NS4_8TiledMMAINS4_8MMA_AtomIJNS4_4SM904GMMA31MMA_64x256x32_F32E5M2E5M2_SS_TNILNSN_7ScaleInE1ELSP_1EEEEEENS4_6LayoutINS5_IJNSA_ILi2EEESB_SB_EEENS5_IJSB_NSA_ILi0EEESV_EEEEENS5_IJNS4_10UnderscoreESY_SY_EEEEENS4_13SM90_TMA_LOADENS4_14ComposedLayoutINS4_7SwizzleILi3ELi4ELi3EEENS4_18smem_ptr_flag_bitsILi8EEENSS_INS5_IJNSA_ILi8EEESF_EEENS5_IJSF_SB_EEEEEEEvNS4_8identityES11_S1B_vS1C_EENS_8epilogue10collective6detail29Sm90TmaWarpSpecializedAdapterINS1F_15DefaultEpilogueISI_SJ_SJ_NS1E_6thread17LinearCombinationISI_Li1EffLNS1J_9ScaleType4KindE0ELNS_15FloatRoundStyleE2ESI_EENS1_15EpilogueDefaultEEEEEvvEEEEvNT_6ParamsE:
	.zero		1664


//--------------------- SYMBOLS --------------------------

	.type		.nv.reservedSmem.offset0,@object
	.size		.nv.reservedSmem.offset0,0x4
